	.target	sm_90a

	.elftype	@"ET_EXEC"


//--------------------- .note.nv.tkinfo           --------------------------
	.section	.note.nv.tkinfo,"",@"SHT_NOTE"
	.sectionflags	@"SHF_NOTE_NV_TKINFO"
	.tkinfo
        /*0018*/ 	.word	0x00000002
        /*0030*/ 	.string	""
        /*0030*/ 	.string	"ptxas"
        /*0030*/ 	.string	"Cuda compilation tools, release 13.0, V13.0.88"
        /*0030*/ 	.string	"Build cuda_13.0.r13.0/compiler.36424714_0"
        /*0030*/ 	.string	"-arch sm_90a -m 64 "



//--------------------- .note.nv.cuinfo           --------------------------
	.section	.note.nv.cuinfo,"",@"SHT_NOTE"
	.sectionflags	@"SHF_NOTE_NV_CUINFO"
        /*0018*/ 	.short	0x0002
        /*001a*/ 	.short	0x005a
        /*001c*/ 	.short	0x0082
	.zero		2


//--------------------- .nv.info                  --------------------------
	.section	.nv.info,"",@"SHT_CUDA_INFO"
	.align	4


	//----- nvinfo : EIATTR_REGCOUNT
	.align		4
        /*0000*/ 	.byte	0x04, 0x2f
        /*0002*/ 	.short	(.L_15 - .L_14)
	.align		4
.L_14:
        /*0004*/ 	.word	index@(_ZN7cutlass13device_kernelINS_4gemm6kernel13GemmUniversalIN4cute5tupleIJiiiiEEENS1_10collective13CollectiveMmaINS1_34MainloopSm90TmaGmmaWarpSpecializedILi7ENS5_IJNS4_1CILi2EEENSA_ILi1EEESC_EEENS1_32KernelTmaWarpSpecializedPingpongEEENS5_IJNSA_ILi64EEENSA_ILi192EEENSA_ILi128EEEEEEaNS5_IJlSC_lEEEaSK_NS4_8TiledMMAINS4_8MMA_AtomIJNS4_4SM904GMMA27MMA_64x192x32_S32S8S8_SS_TNEEEENS4_6LayoutINS5_IJSC_SC_SC_EEENS5_IJNSA_ILi0EEEST_ST_EEEEENS5_IJNS4_10UnderscoreESW_SW_EEEEENS4_13SM90_TMA_LOADENS4_14ComposedLayoutINS4_7SwizzleILi3ELi4ELi3EEENS4_18smem_ptr_flag_bitsILi8EEENSR_INS5_IJNSA_ILi8EEESI_EEENS5_IJSI_SC_EEEEEEEvNS4_8identityENS4_23SM90_TMA_LOAD_MULTICASTES19_vS1A_EENS_8epilogue10collective6detail29Sm90TmaWarpSpecializedAdapterINS1E_15DefaultEpilogueIaSK_SK_NS1D_6thread17LinearCombinationIaLi1EiiLNS1I_9ScaleType4KindE0ELNS_15FloatRoundStyleE2EaEENS1_15EpilogueDefaultEEEEEvvEEEEvNT_6ParamsE)
        /*0008*/ 	.word	0x000000a8


	//----- nvinfo : EIATTR_FRAME_SIZE
	.align		4
.L_15:
        /*000c*/ 	.byte	0x04, 0x11
        /*000e*/ 	.short	(.L_17 - .L_16)
	.align		4
.L_16:
        /*0010*/ 	.word	index@(_ZN7cutlass13device_kernelINS_4gemm6kernel13GemmUniversalIN4cute5tupleIJiiiiEEENS1_10collective13CollectiveMmaINS1_34MainloopSm90TmaGmmaWarpSpecializedILi7ENS5_IJNS4_1CILi2EEENSA_ILi1EEESC_EEENS1_32KernelTmaWarpSpecializedPingpongEEENS5_IJNSA_ILi64EEENSA_ILi192EEENSA_ILi128EEEEEEaNS5_IJlSC_lEEEaSK_NS4_8TiledMMAINS4_8MMA_AtomIJNS4_4SM904GMMA27MMA_64x192x32_S32S8S8_SS_TNEEEENS4_6LayoutINS5_IJSC_SC_SC_EEENS5_IJNSA_ILi0EEEST_ST_EEEEENS5_IJNS4_10UnderscoreESW_SW_EEEEENS4_13SM90_TMA_LOADENS4_14ComposedLayoutINS4_7SwizzleILi3ELi4ELi3EEENS4_18smem_ptr_flag_bitsILi8EEENSR_INS5_IJNSA_ILi8EEESI_EEENS5_IJSI_SC_EEEEEEEvNS4_8identityENS4_23SM90_TMA_LOAD_MULTICASTES19_vS1A_EENS_8epilogue10collective6detail29Sm90TmaWarpSpecializedAdapterINS1E_15DefaultEpilogueIaSK_SK_NS1D_6thread17LinearCombinationIaLi1EiiLNS1I_9ScaleType4KindE0ELNS_15FloatRoundStyleE2EaEENS1_15EpilogueDefaultEEEEEvvEEEEvNT_6ParamsE)
        /*0014*/ 	.word	0x00000008


	//----- nvinfo : EIATTR_MIN_STACK_SIZE
	.align		4
.L_17:
        /*0018*/ 	.byte	0x04, 0x12
        /*001a*/ 	.short	(.L_19 - .L_18)
	.align		4
.L_18:
        /*001c*/ 	.word	index@(_ZN7cutlass13device_kernelINS_4gemm6kernel13GemmUniversalIN4cute5tupleIJiiiiEEENS1_10collective13CollectiveMmaINS1_34MainloopSm90TmaGmmaWarpSpecializedILi7ENS5_IJNS4_1CILi2EEENSA_ILi1EEESC_EEENS1_32KernelTmaWarpSpecializedPingpongEEENS5_IJNSA_ILi64EEENSA_ILi192EEENSA_ILi128EEEEEEaNS5_IJlSC_lEEEaSK_NS4_8TiledMMAINS4_8MMA_AtomIJNS4_4SM904GMMA27MMA_64x192x32_S32S8S8_SS_TNEEEENS4_6LayoutINS5_IJSC_SC_SC_EEENS5_IJNSA_ILi0EEEST_ST_EEEEENS5_IJNS4_10UnderscoreESW_SW_EEEEENS4_13SM90_TMA_LOADENS4_14ComposedLayoutINS4_7SwizzleILi3ELi4ELi3EEENS4_18smem_ptr_flag_bitsILi8EEENSR_INS5_IJNSA_ILi8EEESI_EEENS5_IJSI_SC_EEEEEEEvNS4_8identityENS4_23SM90_TMA_LOAD_MULTICASTES19_vS1A_EENS_8epilogue10collective6detail29Sm90TmaWarpSpecializedAdapterINS1E_15DefaultEpilogueIaSK_SK_NS1D_6thread17LinearCombinationIaLi1EiiLNS1I_9ScaleType4KindE0ELNS_15FloatRoundStyleE2EaEENS1_15EpilogueDefaultEEEEEvvEEEEvNT_6ParamsE)
        /*0020*/ 	.word	0x00000008
.L_19:


//--------------------- .nv.compat                --------------------------
	.section	.nv.compat,"",@"SHT_CUDA_COMPAT_INFO"
	.align	4
        /*0000*/ 	.byte	0x02, 0x09, 0x01, 0x00, 0x02, 0x02, 0x04, 0x00, 0x02, 0x05, 0x05, 0x00, 0x03, 0x07, 0x01, 0x01
        /*0010*/ 	.byte	0x02, 0x03, 0x01, 0x00, 0x02, 0x06, 0x01, 0x00, 0x04, 0x0b, 0x08, 0x00, 0x00, 0x00, 0x00, 0x00
        /*0020*/ 	.byte	0x00, 0x00, 0x00, 0x00


//--------------------- .nv.info._ZN7cutlass13device_kernelINS_4gemm6kernel13GemmUniversalIN4cute5tupleIJiiiiEEENS1_10collective13CollectiveMmaINS1_34MainloopSm90TmaGmmaWarpSpecializedILi7ENS5_IJNS4_1CILi2EEENSA_ILi1EEESC_EEENS1_32KernelTmaWarpSpecializedPingpongEEENS5_IJNSA_ILi64EEENSA_ILi192EEENSA_ILi128EEEEEEaNS5_IJlSC_lEEEaSK_NS4_8TiledMMAINS4_8MMA_AtomIJNS4_4SM904GMMA27MMA_64x192x32_S32S8S8_SS_TNEEEENS4_6LayoutINS5_IJSC_SC_SC_EEENS5_IJNSA_ILi0EEEST_ST_EEEEENS5_IJNS4_10UnderscoreESW_SW_EEEEENS4_13SM90_TMA_LOADENS4_14ComposedLayoutINS4_7SwizzleILi3ELi4ELi3EEENS4_18smem_ptr_flag_bitsILi8EEENSR_INS5_IJNSA_ILi8EEESI_EEENS5_IJSI_SC_EEEEEEEvNS4_8identityENS4_23SM90_TMA_LOAD_MULTICASTES19_vS1A_EENS_8epilogue10collective6detail29Sm90TmaWarpSpecializedAdapterINS1E_15DefaultEpilogueIaSK_SK_NS1D_6thread17LinearCombinationIaLi1EiiLNS1I_9ScaleType4KindE0ELNS_15FloatRoundStyleE2EaEENS1_15EpilogueDefaultEEEEEvvEEEEvNT_6ParamsE --------------------------
	.section	.nv.info._ZN7cutlass13device_kernelINS_4gemm6kernel13GemmUniversalIN4cute5tupleIJiiiiEEENS1_10collective13CollectiveMmaINS1_34MainloopSm90TmaGmmaWarpSpecializedILi7ENS5_IJNS4_1CILi2EEENSA_ILi1EEESC_EEENS1_32KernelTmaWarpSpecializedPingpongEEENS5_IJNSA_ILi64EEENSA_ILi192EEENSA_ILi128EEEEEEaNS5_IJlSC_lEEEaSK_NS4_8TiledMMAINS4_8MMA_AtomIJNS4_4SM904GMMA27MMA_64x192x32_S32S8S8_SS_TNEEEENS4_6LayoutINS5_IJSC_SC_SC_EEENS5_IJNSA_ILi0EEEST_ST_EEEEENS5_IJNS4_10UnderscoreESW_SW_EEEEENS4_13SM90_TMA_LOADENS4_14ComposedLayoutINS4_7SwizzleILi3ELi4ELi3EEENS4_18smem_ptr_flag_bitsILi8EEENSR_INS5_IJNSA_ILi8EEESI_EEENS5_IJSI_SC_EEEEEEEvNS4_8identityENS4_23SM90_TMA_LOAD_MULTICASTES19_vS1A_EENS_8epilogue10collective6detail29Sm90TmaWarpSpecializedAdapterINS1E_15DefaultEpilogueIaSK_SK_NS1D_6thread17LinearCombinationIaLi1EiiLNS1I_9ScaleType4KindE0ELNS_15FloatRoundStyleE2EaEENS1_15EpilogueDefaultEEEEEvvEEEEvNT_6ParamsE,"",@"SHT_CUDA_INFO"
	.sectionflags	@""
	.align	4


	//----- nvinfo : EIATTR_CUDA_API_VERSION
	.align		4
        /*0000*/ 	.byte	0x04, 0x37
        /*0002*/ 	.short	(.L_21 - .L_20)
.L_20:
        /*0004*/ 	.word	0x00000082


	//----- nvinfo : EIATTR_KPARAM_INFO
	.align		4
.L_21:
        /*0008*/ 	.byte	0x04, 0x17
        /*000a*/ 	.short	(.L_23 - .L_22)
.L_22:
        /*000c*/ 	.word	0x00000000
        /*0010*/ 	.short	0x0000
        /*0012*/ 	.short	0x0070
        /*0014*/ 	.byte	0x00, 0xf0, 0x01, 0x10


	//----- nvinfo : EIATTR_SPARSE_MMA_MASK
	.align		4
.L_23:
        /*0018*/ 	.byte	0x03, 0x50
        /*001a*/ 	.short	0x0000


	//----- nvinfo : EIATTR_MAXREG_COUNT
	.align		4
        /*001c*/ 	.byte	0x03, 0x1b
        /*001e*/ 	.short	0x00a8


	//----- nvinfo : EIATTR_NUM_BARRIERS
	.align		4
        /*0020*/ 	.byte	0x02, 0x4c
        /*0022*/ 	.byte	0x01
	.zero		1


	//----- nvinfo : EIATTR_EXTERNS
	.align		4
        /*0024*/ 	.byte	0x04, 0x0f
        /*0026*/ 	.short	(.L_25 - .L_24)


	//   ....[0]....
	.align		4
.L_24:
        /*0028*/ 	.word	index@(__assertfail)


	//----- nvinfo : EIATTR_ANNOTATIONS
	.align		4
.L_25:
        /*002c*/ 	.byte	0x04, 0x55
        /*002e*/ 	.short	(.L_27 - .L_26)


	//   ....[0]....
.L_26:
        /*0030*/ 	.word	0x00000001
        /*0034*/ 	.byte	0x10, 0x0e, 0x00, 0x00, 0x01, 0x00, 0x00, 0x00, 0xd0, 0x14, 0x00, 0x00, 0x01, 0x00, 0x00, 0x00
        /*0044*/ 	.byte	0xe0, 0x6e, 0x00, 0x00, 0x01, 0x00, 0x00, 0x00, 0xf0, 0x7a, 0x00, 0x00


	//----- nvinfo : EIATTR_MERCURY_ISA_VERSION
	.align		4
.L_27:
        /*0050*/ 	.byte	0x03, 0x5f
        /*0052*/ 	.short	0x0101


	//----- nvinfo : EIATTR_INT_WARP_WIDE_INSTR_OFFSETS
	.align		4
        /*0054*/ 	.byte	0x04, 0x31
        /*0056*/ 	.short	(.L_29 - .L_28)


	//   ....[0]....
.L_28:
        /*0058*/ 	.word	0x00000560


	//   ....[1]....
        /*005c*/ 	.word	0x000005a0


	//   ....[2]....
        /*0060*/ 	.word	0x00000600


	//   ....[3]....
        /*0064*/ 	.word	0x00000630


	//   ....[4]....
        /*0068*/ 	.word	0x00000740


	//   ....[5]....
        /*006c*/ 	.word	0x000007c0


	//   ....[6]....
        /*0070*/ 	.word	0x000007d0


	//   ....[7]....
        /*0074*/ 	.word	0x00000830


	//----- nvinfo : EIATTR_COOP_GROUP_MASK_REGIDS
	.align		4
.L_29:
        /*0078*/ 	.byte	0x04, 0x29
        /*007a*/ 	.short	(.L_31 - .L_30)


	//   ....[0]....
.L_30:
        /*007c*/ 	.word	0xffffffff


	//   ....[1]....
        /*0080*/ 	.word	0xffffffff


	//   ....[2]....
        /*0084*/ 	.word	0xffffffff


	//   ....[3]....
        /*0088*/ 	.word	0xffffffff


	//   ....[4]....
        /*008c*/ 	.word	0xffffffff


	//   ....[5]....
        /*0090*/ 	.word	0xffffffff


	//   ....[6]....
        /*0094*/ 	.word	0xffffffff


	//----- nvinfo : EIATTR_COOP_GROUP_INSTR_OFFSETS
	.align		4
.L_31:
        /*0098*/ 	.byte	0x04, 0x28
        /*009a*/ 	.short	(.L_33 - .L_32)


	//   ....[0]....
.L_32:
        /*009c*/ 	.word	0x00000070


	//   ....[1]....
        /*00a0*/ 	.word	0x00000080


	//   ....[2]....
        /*00a4*/ 	.word	0x00000140


	//   ....[3]....
        /*00a8*/ 	.word	0x00000330


	//   ....[4]....
        /*00ac*/ 	.word	0x00000370


	//   ....[5]....
        /*00b0*/ 	.word	0x00000400


	//   ....[6]....
        /*00b4*/ 	.word	0x000009c0


	//----- nvinfo : EIATTR_REG_RECONFIG
	.align		4
.L_33:
        /*00b8*/ 	.byte	0x01, 0x54
	.zero		2


	//----- nvinfo : EIATTR_SYSCALL_OFFSETS
	.align		4
        /*00bc*/ 	.byte	0x04, 0x46
        /*00be*/ 	.short	(.L_35 - .L_34)


	//   ....[0]....
.L_34:
        /*00c0*/ 	.word	0x000018e0


	//----- nvinfo : EIATTR_MBARRIER_INSTR_OFFSETS
	.align		4
.L_35:
        /*00c4*/ 	.byte	0x04, 0x39
        /*00c6*/ 	.short	(.L_37 - .L_36)


	//   ....[0]....
.L_36:
        /*00c8*/ 	.word	0x00000240
        /*00cc*/ 	.word	0x000000ff
        /*00d0*/ 	.word	0x00000000
        /*00d4*/ 	.short	0x0100
        /*00d6*/ 	.byte	0x08
	.zero		1


	//   ....[1]....
        /*00d8*/ 	.word	0x00000250
        /*00dc*/ 	.word	0x000000ff
        /*00e0*/ 	.word	0x00000038
        /*00e4*/ 	.short	0x0100
        /*00e6*/ 	.byte	0x08
	.zero		1


	//   ....[2]....
        /*00e8*/ 	.word	0x00000260
        /*00ec*/ 	.word	0x000000ff
        /*00f0*/ 	.word	0x00000008
        /*00f4*/ 	.short	0x0100
        /*00f6*/ 	.byte	0x08
	.zero		1


	//   ....[3]....
        /*00f8*/ 	.word	0x00000270
        /*00fc*/ 	.word	0x000000ff
        /*0100*/ 	.word	0x00000040
        /*0104*/ 	.short	0x0100
        /*0106*/ 	.byte	0x08
	.zero		1


	//   ....[4]....
        /*0108*/ 	.word	0x00000280
        /*010c*/ 	.word	0x000000ff
        /*0110*/ 	.word	0x00000010
        /*0114*/ 	.short	0x0100
        /*0116*/ 	.byte	0x08
	.zero		1


	//   ....[5]....
        /*0118*/ 	.word	0x00000290
        /*011c*/ 	.word	0x000000ff
        /*0120*/ 	.word	0x00000048
        /*0124*/ 	.short	0x0100
        /*0126*/ 	.byte	0x08
	.zero		1


	//   ....[6]....
        /*0128*/ 	.word	0x000002a0
        /*012c*/ 	.word	0x000000ff
        /*0130*/ 	.word	0x00000018
        /*0134*/ 	.short	0x0100
        /*0136*/ 	.byte	0x08
	.zero		1


	//   ....[7]....
        /*0138*/ 	.word	0x000002b0
        /*013c*/ 	.word	0x000000ff
        /*0140*/ 	.word	0x00000050
        /*0144*/ 	.short	0x0100
        /*0146*/ 	.byte	0x08
	.zero		1


	//   ....[8]....
        /*0148*/ 	.word	0x000002c0
        /*014c*/ 	.word	0x000000ff
        /*0150*/ 	.word	0x00000020
        /*0154*/ 	.short	0x0100
        /*0156*/ 	.byte	0x08
	.zero		1


	//   ....[9]....
        /*0158*/ 	.word	0x000002d0
        /*015c*/ 	.word	0x000000ff
        /*0160*/ 	.word	0x00000058
        /*0164*/ 	.short	0x0100
        /*0166*/ 	.byte	0x08
	.zero		1


	//   ....[10]....
        /*0168*/ 	.word	0x000002e0
        /*016c*/ 	.word	0x000000ff
        /*0170*/ 	.word	0x00000028
        /*0174*/ 	.short	0x0100
        /*0176*/ 	.byte	0x08
	.zero		1


	//   ....[11]....
        /*0178*/ 	.word	0x000002f0
        /*017c*/ 	.word	0x000000ff
        /*0180*/ 	.word	0x00000060
        /*0184*/ 	.short	0x0100
        /*0186*/ 	.byte	0x08
	.zero		1


	//   ....[12]....
        /*0188*/ 	.word	0x00000300
        /*018c*/ 	.word	0x000000ff
        /*0190*/ 	.word	0x00000030
        /*0194*/ 	.short	0x0100
        /*0196*/ 	.byte	0x08
	.zero		1


	//   ....[13]....
        /*0198*/ 	.word	0x00000310
        /*019c*/ 	.word	0x000000ff
        /*01a0*/ 	.word	0x00000068
        /*01a4*/ 	.short	0x0100
        /*01a6*/ 	.byte	0x08
	.zero		1


	//   ....[14]....
        /*01a8*/ 	.word	0x00000860
        /*01ac*/ 	.word	0x000000ff
        /*01b0*/ 	.word	0x000000a0
        /*01b4*/ 	.short	0x0100
        /*01b6*/ 	.byte	0x08
	.zero		1


	//   ....[15]....
        /*01b8*/ 	.word	0x00000900
        /*01bc*/ 	.word	0x000000ff
        /*01c0*/ 	.word	0x000000a8
        /*01c4*/ 	.short	0x0100
        /*01c6*/ 	.byte	0x08
	.zero		1


	//   ....[16]....
        /*01c8*/ 	.word	0x00000940
        /*01cc*/ 	.word	0x000000ff
        /*01d0*/ 	.word	0x00000080
        /*01d4*/ 	.short	0x0100
        /*01d6*/ 	.byte	0x09
	.zero		1


	//   ....[17]....
        /*01d8*/ 	.word	0x00000950
        /*01dc*/ 	.word	0x000000ff
        /*01e0*/ 	.word	0x00000088
        /*01e4*/ 	.short	0x0100
        /*01e6*/ 	.byte	0x09
	.zero		1


	//   ....[18]....
        /*01e8*/ 	.word	0x00000960
        /*01ec*/ 	.word	0x000000ff
        /*01f0*/ 	.word	0x00000090
        /*01f4*/ 	.short	0x0100
        /*01f6*/ 	.byte	0x09
	.zero		1


	//   ....[19]....
        /*01f8*/ 	.word	0x00000970
        /*01fc*/ 	.word	0x000000ff
        /*0200*/ 	.word	0x00000098
        /*0204*/ 	.short	0x0100
        /*0206*/ 	.byte	0x09
	.zero		1


	//   ....[20]....
        /*0208*/ 	.word	0x000017a0
        /*020c*/ 	.word	0x000000ff
        /*0210*/ 	.word	0xfffffff8
        /*0214*/ 	.short	0x010a
        /*0216*/ 	.byte	0x2b
	.zero		1


	//   ....[21]....
        /*0218*/ 	.word	0x00001970
        /*021c*/ 	.word	0x00000003
        /*0220*/ 	.word	0x00000000
        /*0224*/ 	.short	0x010a
        /*0226*/ 	.byte	0x3f
	.zero		1


	//   ....[22]....
        /*0228*/ 	.word	0x000019d0
        /*022c*/ 	.word	0x00000003
        /*0230*/ 	.word	0x00000000
        /*0234*/ 	.short	0x010a
        /*0236*/ 	.byte	0x3f
	.zero		1


	//   ....[23]....
        /*0238*/ 	.word	0x00001d30
        /*023c*/ 	.word	0x000000ff
        /*0240*/ 	.word	0x00000000
        /*0244*/ 	.short	0x010a
        /*0246*/ 	.byte	0x04
	.zero		1


	//   ....[24]....
        /*0248*/ 	.word	0x00001d70
        /*024c*/ 	.word	0x000000ff
        /*0250*/ 	.word	0x00000000
        /*0254*/ 	.short	0x010a
        /*0256*/ 	.byte	0x04
	.zero		1


	//   ....[25]....
        /*0258*/ 	.word	0x00001fd0
        /*025c*/ 	.word	0x00000005
        /*0260*/ 	.word	0x00000000
        /*0264*/ 	.short	0x0101
        /*0266*/ 	.byte	0x3f
	.zero		1


	//   ....[26]....
        /*0268*/ 	.word	0x000020e0
        /*026c*/ 	.word	0x00000003
        /*0270*/ 	.word	0x00000000
        /*0274*/ 	.short	0x0101
        /*0276*/ 	.byte	0x2e
	.zero		1


	//   ....[27]....
        /*0278*/ 	.word	0x00002210
        /*027c*/ 	.word	0x00000000
        /*0280*/ 	.word	0x00000000
        /*0284*/ 	.short	0x0101
        /*0286*/ 	.byte	0x3f
	.zero		1


	//   ....[28]....
        /*0288*/ 	.word	0x00002290
        /*028c*/ 	.word	0x000000ff
        /*0290*/ 	.word	0x00000008
        /*0294*/ 	.short	0x010a
        /*0296*/ 	.byte	0x2b
	.zero		1


	//   ....[29]....
        /*0298*/ 	.word	0x00006f20
        /*029c*/ 	.word	0x00000000
        /*02a0*/ 	.word	0x00000000
        /*02a4*/ 	.short	0x0101
        /*02a6*/ 	.byte	0x2e
	.zero		1


	//   ....[30]....
        /*02a8*/ 	.word	0x00007840
        /*02ac*/ 	.word	0x0000000d
        /*02b0*/ 	.word	0x00000038
        /*02b4*/ 	.short	0x010a
        /*02b6*/ 	.byte	0x3f
	.zero		1


	//   ....[31]....
        /*02b8*/ 	.word	0x00007c40
        /*02bc*/ 	.word	0x00000006
        /*02c0*/ 	.word	0x000000a8
        /*02c4*/ 	.short	0x0101
        /*02c6*/ 	.byte	0x3f
	.zero		1


	//   ....[32]....
        /*02c8*/ 	.word	0x00008370
        /*02cc*/ 	.word	0x00000007
        /*02d0*/ 	.word	0x00000000
        /*02d4*/ 	.short	0x010a
        /*02d6*/ 	.byte	0x3f
	.zero		1


	//   ....[33]....
        /*02d8*/ 	.word	0x000083f0
        /*02dc*/ 	.word	0x00000006
        /*02e0*/ 	.word	0x00000000
        /*02e4*/ 	.short	0x010a
        /*02e6*/ 	.byte	0x3f
	.zero		1


	//   ....[34]....
        /*02e8*/ 	.word	0x00008480
        /*02ec*/ 	.word	0x00000007
        /*02f0*/ 	.word	0x00000000
        /*02f4*/ 	.short	0x010a
        /*02f6*/ 	.byte	0x3f
	.zero		1


	//   ....[35]....
        /*02f8*/ 	.word	0x00008510
        /*02fc*/ 	.word	0x00000006
        /*0300*/ 	.word	0x00000000
        /*0304*/ 	.short	0x010a
        /*0306*/ 	.byte	0x3f
	.zero		1


	//   ....[36]....
        /*0308*/ 	.word	0x000085a0
        /*030c*/ 	.word	0x00000007
        /*0310*/ 	.word	0x00000000
        /*0314*/ 	.short	0x010a
        /*0316*/ 	.byte	0x3f
	.zero		1


	//   ....[37]....
        /*0318*/ 	.word	0x00008630
        /*031c*/ 	.word	0x00000006
        /*0320*/ 	.word	0x00000000
        /*0324*/ 	.short	0x010a
        /*0326*/ 	.byte	0x3f
	.zero		1


	//   ....[38]....
        /*0328*/ 	.word	0x000086c0
        /*032c*/ 	.word	0x00000005
        /*0330*/ 	.word	0x00000000
        /*0334*/ 	.short	0x010a
        /*0336*/ 	.byte	0x3f
	.zero		1


	//   ....[39]....
        /*0338*/ 	.word	0x00008730
        /*033c*/ 	.word	0x00000003
        /*0340*/ 	.word	0xfffffff8
        /*0344*/ 	.short	0x010a
        /*0346*/ 	.byte	0x3f
	.zero		1


	//   ....[40]....
        /*0348*/ 	.word	0x00008780
        /*034c*/ 	.word	0x00000003
        /*0350*/ 	.word	0x00000000
        /*0354*/ 	.short	0x010a
        /*0356*/ 	.byte	0x3f
	.zero		1


	//   ....[41]....
        /*0358*/ 	.word	0x000087e0
        /*035c*/ 	.word	0x00000005
        /*0360*/ 	.word	0x00000000
        /*0364*/ 	.short	0x010a
        /*0366*/ 	.byte	0x3f
	.zero		1


	//   ....[42]....
        /*0368*/ 	.word	0x00008840
        /*036c*/ 	.word	0x00000003
        /*0370*/ 	.word	0x00000008
        /*0374*/ 	.short	0x010a
        /*0376*/ 	.byte	0x3f
	.zero		1


	//   ....[43]....
        /*0378*/ 	.word	0x00008910
        /*037c*/ 	.word	0x0000000d
        /*0380*/ 	.word	0x00000038
        /*0384*/ 	.short	0x010a
        /*0386*/ 	.byte	0x3f
	.zero		1


	//   ....[44]....
        /*0388*/ 	.word	0x000089e0
        /*038c*/ 	.word	0x00000007
        /*0390*/ 	.word	0x00000000
        /*0394*/ 	.short	0x010a
        /*0396*/ 	.byte	0x3f
	.zero		1


	//   ....[45]....
        /*0398*/ 	.word	0x00008a30
        /*039c*/ 	.word	0x00000006
        /*03a0*/ 	.word	0x00000000
        /*03a4*/ 	.short	0x010a
        /*03a6*/ 	.byte	0x3f
	.zero		1


	//   ....[46]....
        /*03a8*/ 	.word	0x00008a80
        /*03ac*/ 	.word	0x00000007
        /*03b0*/ 	.word	0x00000000
        /*03b4*/ 	.short	0x010a
        /*03b6*/ 	.byte	0x3f
	.zero		1


	//   ....[47]....
        /*03b8*/ 	.word	0x00008ad0
        /*03bc*/ 	.word	0x00000006
        /*03c0*/ 	.word	0x00000000
        /*03c4*/ 	.short	0x010a
        /*03c6*/ 	.byte	0x3f
	.zero		1


	//   ....[48]....
        /*03c8*/ 	.word	0x00008b20
        /*03cc*/ 	.word	0x00000007
        /*03d0*/ 	.word	0x00000000
        /*03d4*/ 	.short	0x010a
        /*03d6*/ 	.byte	0x3f
	.zero		1


	//   ....[49]....
        /*03d8*/ 	.word	0x00008b70
        /*03dc*/ 	.word	0x00000006
        /*03e0*/ 	.word	0x00000000
        /*03e4*/ 	.short	0x010a
        /*03e6*/ 	.byte	0x3f
	.zero		1


	//----- nvinfo : EIATTR_NUM_MBARRIERS
	.align		4
.L_37:
        /*03e8*/ 	.byte	0x03, 0x38
        /*03ea*/ 	.short	0x0014


	//----- nvinfo : EIATTR_EXIT_INSTR_OFFSETS
	.align		4
        /*03ec*/ 	.byte	0x04, 0x1c
        /*03ee*/ 	.short	(.L_39 - .L_38)


	//   ....[0]....
.L_38:
        /*03f0*/ 	.word	0x00001460


	//   ....[1]....
        /*03f4*/ 	.word	0x000014c0


	//   ....[2]....
        /*03f8*/ 	.word	0x00007520


	//   ....[3]....
        /*03fc*/ 	.word	0x00007550


	//   ....[4]....
        /*0400*/ 	.word	0x00008710


	//----- nvinfo : EIATTR_MAX_THREADS
	.align		4
.L_39:
        /*0404*/ 	.byte	0x04, 0x05
        /*0406*/ 	.short	(.L_41 - .L_40)
.L_40:
        /*0408*/ 	.word	0x00000180
        /*040c*/ 	.word	0x00000001
        /*0410*/ 	.word	0x00000001


	//----- nvinfo : EIATTR_CRS_STACK_SIZE
	.align		4
.L_41:
        /*0414*/ 	.byte	0x04, 0x1e
        /*0416*/ 	.short	(.L_43 - .L_42)
.L_42:
        /*0418*/ 	.word	0x00000000


	//----- nvinfo : EIATTR_CBANK_PARAM_SIZE
	.align		4
.L_43:
        /*041c*/ 	.byte	0x03, 0x19
        /*041e*/ 	.short	0x0470


	//----- nvinfo : EIATTR_PARAM_CBANK
	.align		4
        /*0420*/ 	.byte	0x04, 0x0a
        /*0422*/ 	.short	(.L_45 - .L_44)
	.align		4
.L_44:
        /*0424*/ 	.word	index@(.nv.constant0._ZN7cutlass13device_kernelINS_4gemm6kernel13GemmUniversalIN4cute5tupleIJiiiiEEENS1_10collective13CollectiveMmaINS1_34MainloopSm90TmaGmmaWarpSpecializedILi7ENS5_IJNS4_1CILi2EEENSA_ILi1EEESC_EEENS1_32KernelTmaWarpSpecializedPingpongEEENS5_IJNSA_ILi64EEENSA_ILi192EEENSA_ILi128EEEEEEaNS5_IJlSC_lEEEaSK_NS4_8TiledMMAINS4_8MMA_AtomIJNS4_4SM904GMMA27MMA_64x192x32_S32S8S8_SS_TNEEEENS4_6LayoutINS5_IJSC_SC_SC_EEENS5_IJNSA_ILi0EEEST_ST_EEEEENS5_IJNS4_10UnderscoreESW_SW_EEEEENS4_13SM90_TMA_LOADENS4_14ComposedLayoutINS4_7SwizzleILi3ELi4ELi3EEENS4_18smem_ptr_flag_bitsILi8EEENSR_INS5_IJNSA_ILi8EEESI_EEENS5_IJSI_SC_EEEEEEEvNS4_8identityENS4_23SM90_TMA_LOAD_MULTICASTES19_vS1A_EENS_8epilogue10collective6detail29Sm90TmaWarpSpecializedAdapterINS1E_15DefaultEpilogueIaSK_SK_NS1D_6thread17LinearCombinationIaLi1EiiLNS1I_9ScaleType4KindE0ELNS_15FloatRoundStyleE2EaEENS1_15EpilogueDefaultEEEEEvvEEEEvNT_6ParamsE)
        /*0428*/ 	.short	0x0210
        /*042a*/ 	.short	0x0470


	//----- nvinfo : EIATTR_SW_WAR
	.align		4
.L_45:
        /*042c*/ 	.byte	0x04, 0x36
        /*042e*/ 	.short	(.L_47 - .L_46)
.L_46:
        /*0430*/ 	.word	0x00000008
.L_47:


//--------------------- .nv.callgraph             --------------------------
	.section	.nv.callgraph,"",@"SHT_CUDA_CALLGRAPH"
	.align	4
	.sectionentsize	8
	.align		4
        /*0000*/ 	.word	0x00000000
	.align		4
        /*0004*/ 	.word	0xffffffff
	.align		4
        /*0008*/ 	.word	index@(_ZN7cutlass13device_kernelINS_4gemm6kernel13GemmUniversalIN4cute5tupleIJiiiiEEENS1_10collective13CollectiveMmaINS1_34MainloopSm90TmaGmmaWarpSpecializedILi7ENS5_IJNS4_1CILi2EEENSA_ILi1EEESC_EEENS1_32KernelTmaWarpSpecializedPingpongEEENS5_IJNSA_ILi64EEENSA_ILi192EEENSA_ILi128EEEEEEaNS5_IJlSC_lEEEaSK_NS4_8TiledMMAINS4_8MMA_AtomIJNS4_4SM904GMMA27MMA_64x192x32_S32S8S8_SS_TNEEEENS4_6LayoutINS5_IJSC_SC_SC_EEENS5_IJNSA_ILi0EEEST_ST_EEEEENS5_IJNS4_10UnderscoreESW_SW_EEEEENS4_13SM90_TMA_LOADENS4_14ComposedLayoutINS4_7SwizzleILi3ELi4ELi3EEENS4_18smem_ptr_flag_bitsILi8EEENSR_INS5_IJNSA_ILi8EEESI_EEENS5_IJSI_SC_EEEEEEEvNS4_8identityENS4_23SM90_TMA_LOAD_MULTICASTES19_vS1A_EENS_8epilogue10collective6detail29Sm90TmaWarpSpecializedAdapterINS1E_15DefaultEpilogueIaSK_SK_NS1D_6thread17LinearCombinationIaLi1EiiLNS1I_9ScaleType4KindE0ELNS_15FloatRoundStyleE2EaEENS1_15EpilogueDefaultEEEEEvvEEEEvNT_6ParamsE)
	.align		4
        /*000c*/ 	.word	index@(__assertfail)
	.align		4
        /*0010*/ 	.word	0x00000000
	.align		4
        /*0014*/ 	.word	0xfffffffe
	.align		4
        /*0018*/ 	.word	0x00000000
	.align		4
        /*001c*/ 	.word	0xfffffffd
	.align		4
        /*0020*/ 	.word	0x00000000
	.align		4
        /*0024*/ 	.word	0xfffffffc


//--------------------- .nv.constant4             --------------------------
	.section	.nv.constant4,"a",@progbits
	.align	8
	.align		8
.nv.constant4:
        /*0000*/ 	.dword	__assertfail
	.align		8
        /*0008*/ 	.dword	__unnamed_1
	.align		8
        /*0010*/ 	.dword	_ZN40_INTERNAL_94e5c00c_4_k_cu_57afc9ba_178894cuda3std3__45__cpo5beginE
	.align		8
        /*0018*/ 	.dword	_ZN40_INTERNAL_94e5c00c_4_k_cu_57afc9ba_178894cuda3std3__45__cpo3endE
	.align		8
        /*0020*/ 	.dword	_ZN40_INTERNAL_94e5c00c_4_k_cu_57afc9ba_178894cuda3std3__45__cpo6cbeginE
	.align		8
        /*0028*/ 	.dword	_ZN40_INTERNAL_94e5c00c_4_k_cu_57afc9ba_178894cuda3std3__45__cpo4cendE
	.align		8
        /*0030*/ 	.dword	_ZN40_INTERNAL_94e5c00c_4_k_cu_57afc9ba_178894cuda3std3__442_GLOBAL__N__94e5c00c_4_k_cu_57afc9ba_178896ignoreE
	.align		8
        /*0038*/ 	.dword	_ZN40_INTERNAL_94e5c00c_4_k_cu_57afc9ba_178894cuda3std3__419piecewise_constructE
	.align		8
        /*0040*/ 	.dword	_ZN40_INTERNAL_94e5c00c_4_k_cu_57afc9ba_178894cuda3std3__48in_placeE
	.align		8
        /*0048*/ 	.dword	_ZN40_INTERNAL_94e5c00c_4_k_cu_57afc9ba_178894cuda3std6ranges3__45__cpo4swapE
	.align		8
        /*0050*/ 	.dword	_ZN40_INTERNAL_94e5c00c_4_k_cu_57afc9ba_178894cuda3std6ranges3__45__cpo9iter_moveE
	.align		8
        /*0058*/ 	.dword	_ZN40_INTERNAL_94e5c00c_4_k_cu_57afc9ba_178894cute7productE
	.align		8
        /*0060*/ 	.dword	_ZN40_INTERNAL_94e5c00c_4_k_cu_57afc9ba_178894cute1_E
	.align		8
        /*0068*/ 	.dword	$str$22
	.align		8
        /*0070*/ 	.dword	$str$23


//--------------------- .text._ZN7cutlass13device_kernelINS_4gemm6kernel13GemmUniversalIN4cute5tupleIJiiiiEEENS1_10collective13CollectiveMmaINS1_34MainloopSm90TmaGmmaWarpSpecializedILi7ENS5_IJNS4_1CILi2EEENSA_ILi1EEESC_EEENS1_32KernelTmaWarpSpecializedPingpongEEENS5_IJNSA_ILi64EEENSA_ILi192EEENSA_ILi128EEEEEEaNS5_IJlSC_lEEEaSK_NS4_8TiledMMAINS4_8MMA_AtomIJNS4_4SM904GMMA27MMA_64x192x32_S32S8S8_SS_TNEEEENS4_6LayoutINS5_IJSC_SC_SC_EEENS5_IJNSA_ILi0EEEST_ST_EEEEENS5_IJNS4_10UnderscoreESW_SW_EEEEENS4_13SM90_TMA_LOADENS4_14ComposedLayoutINS4_7SwizzleILi3ELi4ELi3EEENS4_18smem_ptr_flag_bitsILi8EEENSR_INS5_IJNSA_ILi8EEESI_EEENS5_IJSI_SC_EEEEEEEvNS4_8identityENS4_23SM90_TMA_LOAD_MULTICASTES19_vS1A_EENS_8epilogue10collective6detail29Sm90TmaWarpSpecializedAdapterINS1E_15DefaultEpilogueIaSK_SK_NS1D_6thread17LinearCombinationIaLi1EiiLNS1I_9ScaleType4KindE0ELNS_15FloatRoundStyleE2EaEENS1_15EpilogueDefaultEEEEEvvEEEEvNT_6ParamsE --------------------------
	.section	.text._ZN7cutlass13device_kernelINS_4gemm6kernel13GemmUniversalIN4cute5tupleIJiiiiEEENS1_10collective13CollectiveMmaINS1_34MainloopSm90TmaGmmaWarpSpecializedILi7ENS5_IJNS4_1CILi2EEENSA_ILi1EEESC_EEENS1_32KernelTmaWarpSpecializedPingpongEEENS5_IJNSA_ILi64EEENSA_ILi192EEENSA_ILi128EEEEEEaNS5_IJlSC_lEEEaSK_NS4_8TiledMMAINS4_8MMA_AtomIJNS4_4SM904GMMA27MMA_64x192x32_S32S8S8_SS_TNEEEENS4_6LayoutINS5_IJSC_SC_SC_EEENS5_IJNSA_ILi0EEEST_ST_EEEEENS5_IJNS4_10UnderscoreESW_SW_EEEEENS4_13SM90_TMA_LOADENS4_14ComposedLayoutINS4_7SwizzleILi3ELi4ELi3EEENS4_18smem_ptr_flag_bitsILi8EEENSR_INS5_IJNSA_ILi8EEESI_EEENS5_IJSI_SC_EEEEEEEvNS4_8identityENS4_23SM90_TMA_LOAD_MULTICASTES19_vS1A_EENS_8epilogue10collective6detail29Sm90TmaWarpSpecializedAdapterINS1E_15DefaultEpilogueIaSK_SK_NS1D_6thread17LinearCombinationIaLi1EiiLNS1I_9ScaleType4KindE0ELNS_15FloatRoundStyleE2EaEENS1_15EpilogueDefaultEEEEEvvEEEEvNT_6ParamsE,"ax",@progbits
	.align	128
.text._ZN7cutlass13device_kernelINS_4gemm6kernel13GemmUniversalIN4cute5tupleIJiiiiEEENS1_10collective13CollectiveMmaINS1_34MainloopSm90TmaGmmaWarpSpecializedILi7ENS5_IJNS4_1CILi2EEENSA_ILi1EEESC_EEENS1_32KernelTmaWarpSpecializedPingpongEEENS5_IJNSA_ILi64EEENSA_ILi192EEENSA_ILi128EEEEEEaNS5_IJlSC_lEEEaSK_NS4_8TiledMMAINS4_8MMA_AtomIJNS4_4SM904GMMA27MMA_64x192x32_S32S8S8_SS_TNEEEENS4_6LayoutINS5_IJSC_SC_SC_EEENS5_IJNSA_ILi0EEEST_ST_EEEEENS5_IJNS4_10UnderscoreESW_SW_EEEEENS4_13SM90_TMA_LOADENS4_14ComposedLayoutINS4_7SwizzleILi3ELi4ELi3EEENS4_18smem_ptr_flag_bitsILi8EEENSR_INS5_IJNSA_ILi8EEESI_EEENS5_IJSI_SC_EEEEEEEvNS4_8identityENS4_23SM90_TMA_LOAD_MULTICASTES19_vS1A_EENS_8epilogue10collective6detail29Sm90TmaWarpSpecializedAdapterINS1E_15DefaultEpilogueIaSK_SK_NS1D_6thread17LinearCombinationIaLi1EiiLNS1I_9ScaleType4KindE0ELNS_15FloatRoundStyleE2EaEENS1_15EpilogueDefaultEEEEEvvEEEEvNT_6ParamsE:
        .type           _ZN7cutlass13device_kernelINS_4gemm6kernel13GemmUniversalIN4cute5tupleIJiiiiEEENS1_10collective13CollectiveMmaINS1_34MainloopSm90TmaGmmaWarpSpecializedILi7ENS5_IJNS4_1CILi2EEENSA_ILi1EEESC_EEENS1_32KernelTmaWarpSpecializedPingpongEEENS5_IJNSA_ILi64EEENSA_ILi192EEENSA_ILi128EEEEEEaNS5_IJlSC_lEEEaSK_NS4_8TiledMMAINS4_8MMA_AtomIJNS4_4SM904GMMA27MMA_64x192x32_S32S8S8_SS_TNEEEENS4_6LayoutINS5_IJSC_SC_SC_EEENS5_IJNSA_ILi0EEEST_ST_EEEEENS5_IJNS4_10UnderscoreESW_SW_EEEEENS4_13SM90_TMA_LOADENS4_14ComposedLayoutINS4_7SwizzleILi3ELi4ELi3EEENS4_18smem_ptr_flag_bitsILi8EEENSR_INS5_IJNSA_ILi8EEESI_EEENS5_IJSI_SC_EEEEEEEvNS4_8identityENS4_23SM90_TMA_LOAD_MULTICASTES19_vS1A_EENS_8epilogue10collective6detail29Sm90TmaWarpSpecializedAdapterINS1E_15DefaultEpilogueIaSK_SK_NS1D_6thread17LinearCombinationIaLi1EiiLNS1I_9ScaleType4KindE0ELNS_15FloatRoundStyleE2EaEENS1_15EpilogueDefaultEEEEEvvEEEEvNT_6ParamsE,@function
        .size           _ZN7cutlass13device_kernelINS_4gemm6kernel13GemmUniversalIN4cute5tupleIJiiiiEEENS1_10collective13CollectiveMmaINS1_34MainloopSm90TmaGmmaWarpSpecializedILi7ENS5_IJNS4_1CILi2EEENSA_ILi1EEESC_EEENS1_32KernelTmaWarpSpecializedPingpongEEENS5_IJNSA_ILi64EEENSA_ILi192EEENSA_ILi128EEEEEEaNS5_IJlSC_lEEEaSK_NS4_8TiledMMAINS4_8MMA_AtomIJNS4_4SM904GMMA27MMA_64x192x32_S32S8S8_SS_TNEEEENS4_6LayoutINS5_IJSC_SC_SC_EEENS5_IJNSA_ILi0EEEST_ST_EEEEENS5_IJNS4_10UnderscoreESW_SW_EEEEENS4_13SM90_TMA_LOADENS4_14ComposedLayoutINS4_7SwizzleILi3ELi4ELi3EEENS4_18smem_ptr_flag_bitsILi8EEENSR_INS5_IJNSA_ILi8EEESI_EEENS5_IJSI_SC_EEEEEEEvNS4_8identityENS4_23SM90_TMA_LOAD_MULTICASTES19_vS1A_EENS_8epilogue10collective6detail29Sm90TmaWarpSpecializedAdapterINS1E_15DefaultEpilogueIaSK_SK_NS1D_6thread17LinearCombinationIaLi1EiiLNS1I_9ScaleType4KindE0ELNS_15FloatRoundStyleE2EaEENS1_15EpilogueDefaultEEEEEvvEEEEvNT_6ParamsE,(.L_x_277 - _ZN7cutlass13device_kernelINS_4gemm6kernel13GemmUniversalIN4cute5tupleIJiiiiEEENS1_10collective13CollectiveMmaINS1_34MainloopSm90TmaGmmaWarpSpecializedILi7ENS5_IJNS4_1CILi2EEENSA_ILi1EEESC_EEENS1_32KernelTmaWarpSpecializedPingpongEEENS5_IJNSA_ILi64EEENSA_ILi192EEENSA_ILi128EEEEEEaNS5_IJlSC_lEEEaSK_NS4_8TiledMMAINS4_8MMA_AtomIJNS4_4SM904GMMA27MMA_64x192x32_S32S8S8_SS_TNEEEENS4_6LayoutINS5_IJSC_SC_SC_EEENS5_IJNSA_ILi0EEEST_ST_EEEEENS5_IJNS4_10UnderscoreESW_SW_EEEEENS4_13SM90_TMA_LOADENS4_14ComposedLayoutINS4_7SwizzleILi3ELi4ELi3EEENS4_18smem_ptr_flag_bitsILi8EEENSR_INS5_IJNSA_ILi8EEESI_EEENS5_IJSI_SC_EEEEEEEvNS4_8identityENS4_23SM90_TMA_LOAD_MULTICASTES19_vS1A_EENS_8epilogue10collective6detail29Sm90TmaWarpSpecializedAdapterINS1E_15DefaultEpilogueIaSK_SK_NS1D_6thread17LinearCombinationIaLi1EiiLNS1I_9ScaleType4KindE0ELNS_15FloatRoundStyleE2EaEENS1_15EpilogueDefaultEEEEEvvEEEEvNT_6ParamsE)
        .other          _ZN7cutlass13device_kernelINS_4gemm6kernel13GemmUniversalIN4cute5tupleIJiiiiEEENS1_10collective13CollectiveMmaINS1_34MainloopSm90TmaGmmaWarpSpecializedILi7ENS5_IJNS4_1CILi2EEENSA_ILi1EEESC_EEENS1_32KernelTmaWarpSpecializedPingpongEEENS5_IJNSA_ILi64EEENSA_ILi192EEENSA_ILi128EEEEEEaNS5_IJlSC_lEEEaSK_NS4_8TiledMMAINS4_8MMA_AtomIJNS4_4SM904GMMA27MMA_64x192x32_S32S8S8_SS_TNEEEENS4_6LayoutINS5_IJSC_SC_SC_EEENS5_IJNSA_ILi0EEEST_ST_EEEEENS5_IJNS4_10UnderscoreESW_SW_EEEEENS4_13SM90_TMA_LOADENS4_14ComposedLayoutINS4_7SwizzleILi3ELi4ELi3EEENS4_18smem_ptr_flag_bitsILi8EEENSR_INS5_IJNSA_ILi8EEESI_EEENS5_IJSI_SC_EEEEEEEvNS4_8identityENS4_23SM90_TMA_LOAD_MULTICASTES19_vS1A_EENS_8epilogue10collective6detail29Sm90TmaWarpSpecializedAdapterINS1E_15DefaultEpilogueIaSK_SK_NS1D_6thread17LinearCombinationIaLi1EiiLNS1I_9ScaleType4KindE0ELNS_15FloatRoundStyleE2EaEENS1_15EpilogueDefaultEEEEEvvEEEEvNT_6ParamsE,@"STO_CUDA_ENTRY STV_DEFAULT"
_ZN7cutlass13device_kernelINS_4gemm6kernel13GemmUniversalIN4cute5tupleIJiiiiEEENS1_10collective13CollectiveMmaINS1_34MainloopSm90TmaGmmaWarpSpecializedILi7ENS5_IJNS4_1CILi2EEENSA_ILi1EEESC_EEENS1_32KernelTmaWarpSpecializedPingpongEEENS5_IJNSA_ILi64EEENSA_ILi192EEENSA_ILi128EEEEEEaNS5_IJlSC_lEEEaSK_NS4_8TiledMMAINS4_8MMA_AtomIJNS4_4SM904GMMA27MMA_64x192x32_S32S8S8_SS_TNEEEENS4_6LayoutINS5_IJSC_SC_SC_EEENS5_IJNSA_ILi0EEEST_ST_EEEEENS5_IJNS4_10UnderscoreESW_SW_EEEEENS4_13SM90_TMA_LOADENS4_14ComposedLayoutINS4_7SwizzleILi3ELi4ELi3EEENS4_18smem_ptr_flag_bitsILi8EEENSR_INS5_IJNSA_ILi8EEESI_EEENS5_IJSI_SC_EEEEEEEvNS4_8identityENS4_23SM90_TMA_LOAD_MULTICASTES19_vS1A_EENS_8epilogue10collective6detail29Sm90TmaWarpSpecializedAdapterINS1E_15DefaultEpilogueIaSK_SK_NS1D_6thread17LinearCombinationIaLi1EiiLNS1I_9ScaleType4KindE0ELNS_15FloatRoundStyleE2EaEENS1_15EpilogueDefaultEEEEEvvEEEEvNT_6ParamsE:
[----:B------:R-:W0:Y:S02]  /*0000*/  LDC R1, c[0x0][0x28] ;  /* 0x00000a00ff017b82 */ /* 0x000e240000000800 */
[----:B0-----:R-:W-:Y:S01]  /*0010*/  VIADD R1, R1, 0xfffffff8 ;  /* 0xfffffff801017836 */ /* 0x001fe20000000000 */
[----:B------:R-:W0:Y:S01]  /*0020*/  S2R R5, SR_TID.X ;  /* 0x0000000000057919 */ /* 0x000e220000002100 */
[----:B------:R-:W-:Y:S01]  /*0030*/  ELECT P0, URZ, PT ;  /* 0x00000000003f782f */ /* 0x000fe20003800000 */
[----:B------:R-:W-:Y:S01]  /*0040*/  BSSY B0, `(.L_x_0) ;  /* 0x000000f000007945 */ /* 0x000fe20003800000 */
[--C-:B0-----:R-:W-:Y:S02]  /*0050*/  SHF.R.U32.HI R0, RZ, 0x5, R5.reuse ;  /* 0x00000005ff007819 */ /* 0x101fe40000011605 */
[----:B------:R-:W-:-:S03]  /*0060*/  SHF.R.U32.HI R7, RZ, 0x7, R5 ;  /* 0x00000007ff077819 */ /* 0x000fc60000011605 */
[----:B------:R-:W0:Y:S04]  /*0070*/  SHFL.IDX PT, R2, R0, RZ, 0x1f ;  /* 0x00001fff00027589 */ /* 0x000e2800000e0000 */
[----:B------:R1:W2:Y:S01]  /*0080*/  SHFL.IDX PT, R10, R7, RZ, 0x1f ;  /* 0x00001fff070a7589 */ /* 0x0002a200000e0000 */
[----:B0-----:R-:W-:-:S13]  /*0090*/  ISETP.NE.OR P0, PT, R2, RZ, !P0 ;  /* 0x000000ff0200720c */ /* 0x001fda0004705670 */
[----:B-12---:R-:W-:Y:S05]  /*00a0*/  @P0 BRA `(.L_x_1) ;  /* 0x0000000000200947 */ /* 0x006fea0003800000 */
[----:B------:R-:W-:Y:S02]  /*00b0*/  ULDC.64 UR4, c[0x0][0x198] ;  /* 0x0000660000047ab9 */ /* 0x000fe40000000a00 */
[----:B------:R-:W-:Y:S02]  /*00c0*/  UIADD3 UR6, UP0, UR4, 0xf0, URZ ;  /* 0x000000f004067890 */ /* 0x000fe4000ff1e03f */
[----:B------:R-:W-:Y:S02]  /*00d0*/  UIADD3 UR4, UP1, UR4, 0x1f0, URZ ;  /* 0x000001f004047890 */ /* 0x000fe4000ff3e03f */
[----:B------:R-:W-:Y:S02]  /*00e0*/  UIADD3.X UR7, URZ, UR5, URZ, UP0, !UPT ;  /* 0x000000053f077290 */ /* 0x000fe400087fe43f */
[----:B------:R-:W-:-:S07]  /*00f0*/  UIADD3.X UR5, URZ, UR5, URZ, UP1, !UPT ;  /* 0x000000053f057290 */ /* 0x000fce0008ffe43f */
[----:B------:R0:W-:Y:S02]  /*0100*/  UTMACCTL.PF [UR6] ;  /* 0x00000000060079b9 */ /* 0x0001e40008040000 */
[----:B------:R0:W-:Y:S02]  /*0110*/  UTMACCTL.PF [UR4] ;  /* 0x00000000040079b9 */ /* 0x0001e40008040000 */
[----:B0-----:R-:W-:Y:S01]  /*0120*/  NOP ;  /* 0x0000000000007918 */ /* 0x001fe20000000000 */
.L_x_1:
[----:B------:R-:W-:Y:S05]  /*0130*/  BSYNC B0 ;  /* 0x0000000000007941 */ /* 0x000fea0003800000 */
.L_x_0:
[----:B------:R-:W0:Y:S02]  /*0140*/  SHFL.IDX PT, R8, R0, RZ, 0x1f ;  /* 0x00001fff00087589 */ /* 0x000e2400000e0000 */
[----:B0-----:R-:W-:-:S13]  /*0150*/  ISETP.NE.AND P0, PT, R8, RZ, PT ;  /* 0x000000ff0800720c */ /* 0x001fda0003f05270 */
[----:B------:R-:W-:Y:S05]  /*0160*/  @P0 BRA `(.L_x_2) ;  /* 0x0000000000700947 */ /* 0x000fea0003800000 */
[----:B------:R-:W0:Y:S01]  /*0170*/  S2UR UR8, SR_CgaCtaId ;  /* 0x00000000000879c3 */ /* 0x000e220000008800 */
[----:B------:R-:W-:Y:S01]  /*0180*/  UMOV UR4, 0x400 ;  /* 0x0000040000047882 */ /* 0x000fe20000000000 */
[----:B------:R-:W-:Y:S01]  /*0190*/  UMOV UR5, 0x1 ;  /* 0x0000000100057882 */ /* 0x000fe20000000000 */
[----:B------:R-:W-:Y:S01]  /*01a0*/  UMOV UR6, 0x2 ;  /* 0x0000000200067882 */ /* 0x000fe20000000000 */
[----:B------:R-:W-:Y:S01]  /*01b0*/  ELECT P0, URZ, PT ;  /* 0x00000000003f782f */ /* 0x000fe20003800000 */
[----:B------:R-:W-:-:S04]  /*01c0*/  UIADD3 UR6, -UR6, 0x100000, URZ ;  /* 0x0010000006067890 */ /* 0x000fc8000fffe13f */
[----:B------:R-:W-:Y:S02]  /*01d0*/  USHF.L.U32 UR7, UR6, 0xb, URZ ;  /* 0x0000000b06077899 */ /* 0x000fe4000800063f */
[----:B------:R-:W-:Y:S02]  /*01e0*/  USHF.L.U32 UR6, UR6, 0x1, URZ ;  /* 0x0000000106067899 */ /* 0x000fe4000800063f */
[----:B0-----:R-:W-:Y:S02]  /*01f0*/  ULEA UR8, UR8, UR4, 0x18 ;  /* 0x0000000408087291 */ /* 0x001fe4000f8ec03f */
[----:B------:R-:W-:-:S04]  /*0200*/  UIADD3 UR4, -UR5, 0x100000, URZ ;  /* 0x0010000005047890 */ /* 0x000fc8000fffe13f */
[----:B------:R-:W-:Y:S02]  /*0210*/  USHF.L.U32 UR5, UR4, 0xb, URZ ;  /* 0x0000000b04057899 */ /* 0x000fe4000800063f */
[----:B------:R-:W-:Y:S01]  /*0220*/  USHF.L.U32 UR4, UR4, 0x1, URZ ;  /* 0x0000000104047899 */ /* 0x000fe2000800063f */
[----:B------:R-:W0:Y:S11]  /*0230*/  FENCE.VIEW.ASYNC.S ;  /* 0x00000000000073c6 */ /* 0x000e360000000000 */
[----:B0-----:R0:W1:Y:S01]  /*0240*/  SYNCS.EXCH.64 URZ, [UR8], UR4 ;  /* 0x00000004083f75b2 */ /* 0x0010620008000100 */
[----:B------:R0:W2:Y:S01]  /*0250*/  SYNCS.EXCH.64 URZ, [UR8+0x38], UR6 ;  /* 0x00003806083f75b2 */ /* 0x0000a20008000100 */
[----:B------:R0:W3:Y:S01]  /*0260*/  SYNCS.EXCH.64 URZ, [UR8+0x8], UR4 ;  /* 0x00000804083f75b2 */ /* 0x0000e20008000100 */
[----:B------:R0:W4:Y:S01]  /*0270*/  SYNCS.EXCH.64 URZ, [UR8+0x40], UR6 ;  /* 0x00004006083f75b2 */ /* 0x0001220008000100 */
[----:B------:R0:W0:Y:S01]  /*0280*/  SYNCS.EXCH.64 URZ, [UR8+0x10], UR4 ;  /* 0x00001004083f75b2 */ /* 0x0000220008000100 */
        /* <DEDUP_REMOVED lines=9> */
[----:B------:R-:W-:Y:S01]  /*0320*/  NOP ;  /* 0x0000000000007918 */ /* 0x000fe20000000000 */
.L_x_2:
[----:B------:R-:W5:Y:S01]  /*0330*/  SHFL.IDX PT, R9, R0, RZ, 0x1f ;  /* 0x00001fff00097589 */ /* 0x000f6200000e0000 */
[----:B------:R-:W-:Y:S01]  /*0340*/  SHF.R.S32.HI R4, RZ, 0x1f, R5 ;  /* 0x0000001fff047819 */ /* 0x000fe20000011405 */
[----:B------:R-:W1:Y:S01]  /*0350*/  S2UR UR12, SR_CTAID.X ;  /* 0x00000000000c79c3 */ /* 0x000e620000002500 */
[----:B------:R-:W-:Y:S01]  /*0360*/  ELECT P0, URZ, PT ;  /* 0x00000000003f782f */ /* 0x000fe20003800000 */
[----:B------:R2:W3:Y:S01]  /*0370*/  SHFL.IDX PT, R11, R0, RZ, 0x1f ;  /* 0x00001fff000b7589 */ /* 0x0004e200000e0000 */
[----:B------:R-:W-:Y:S02]  /*0380*/  LEA.HI R4, R4, R5, RZ, 0x7 ;  /* 0x0000000504047211 */ /* 0x000fe400078f38ff */
[----:B------:R-:W-:Y:S02]  /*0390*/  ELECT P1, URZ, PT ;  /* 0x00000000003f782f */ /* 0x000fe40003820000 */
[----:B------:R-:W-:Y:S01]  /*03a0*/  SHF.R.S32.HI R13, RZ, 0x1f, R8 ;  /* 0x0000001fff0d7819 */ /* 0x000fe20000011408 */
[----:B------:R-:W4:Y:S01]  /*03b0*/  S2R R6, SR_CTAID.Y ;  /* 0x0000000000067919 */ /* 0x000f220000002600 */
[----:B------:R-:W-:Y:S01]  /*03c0*/  LOP3.LUT R4, R4, 0xffffff80, RZ, 0xc0, !PT ;  /* 0xffffff8004047812 */ /* 0x000fe200078ec0ff */
[----:B------:R-:W4:Y:S01]  /*03d0*/  LDC R14, c[0x0][0x140] ;  /* 0x00005000ff0e7b82 */ /* 0x000f220000000800 */
[----:B0-----:R-:W-:Y:S01]  /*03e0*/  ULDC UR4, c[0x0][0x150] ;  /* 0x0000540000047ab9 */ /* 0x001fe20000000800 */
[----:B------:R-:W-:Y:S01]  /*03f0*/  LEA.HI R13, R13, R8, RZ, 0x2 ;  /* 0x000000080d0d7211 */ /* 0x000fe200078f10ff */
[----:B------:R-:W0:Y:S01]  /*0400*/  SHFL.IDX PT, R16, R7, RZ, 0x1f ;  /* 0x00001fff07107589 */ /* 0x000e2200000e0000 */
[----:B------:R-:W-:Y:S01]  /*0410*/  IMAD.IADD R4, R5, 0x1, -R4 ;  /* 0x0000000105047824 */ /* 0x000fe200078e0a04 */
[----:B------:R-:W-:Y:S01]  /*0420*/  UMOV UR11, 0x80 ;  /* 0x00000080000b7882 */ /* 0x000fe20000000000 */
[----:B------:R-:W-:Y:S01]  /*0430*/  LOP3.LUT R13, R13, 0x3ffffffc, RZ, 0xc0, !PT ;  /* 0x3ffffffc0d0d7812 */ /* 0x000fe200078ec0ff */
[----:B------:R-:W-:Y:S01]  /*0440*/  NOP ;  /* 0x0000000000007918 */ /* 0x000fe20000000000 */
[----:B------:R-:W0:Y:S01]  /*0450*/  LDC R15, c[0x0][0x144] ;  /* 0x00005100ff0f7b82 */ /* 0x000e220000000800 */
[----:B------:R-:W-:Y:S01]  /*0460*/  SHF.R.S32.HI R3, RZ, 0x1f, R4 ;  /* 0x0000001fff037819 */ /* 0x000fe20000011404 */
[----:B------:R-:W-:Y:S01]  /*0470*/  NOP ;  /* 0x0000000000007918 */ /* 0x000fe20000000000 */
[----:B------:R-:W-:Y:S01]  /*0480*/  IMAD.IADD R8, R8, 0x1, -R13 ;  /* 0x0000000108087824 */ /* 0x000fe200078e0a0d */
[C---:B------:R-:W-:Y:S01]  /*0490*/  ISETP.NE.AND P4, PT, R10.reuse, RZ, PT ;  /* 0x000000ff0a00720c */ /* 0x040fe20003f85270 */
[----:B------:R-:W-:Y:S01]  /*04a0*/  VIADD R33, R10, 0xffffffff ;  /* 0xffffffff0a217836 */ /* 0x000fe20000000000 */
[----:B-----5:R-:W-:Y:S01]  /*04b0*/  ISETP.NE.OR P0, PT, R9, RZ, !P0 ;  /* 0x000000ff0900720c */ /* 0x020fe20004705670 */
[----:B------:R-:W-:Y:S01]  /*04c0*/  IMAD.MOV.U32 R121, RZ, RZ, 0x1 ;  /* 0x00000001ff797424 */ /* 0x000fe200078e00ff */
[----:B------:R-:W-:Y:S01]  /*04d0*/  LEA.HI R9, R3, R4, RZ, 0x3 ;  /* 0x0000000403097211 */ /* 0x000fe200078f18ff */
[----:B------:R-:W5:Y:S01]  /*04e0*/  LDC R21, c[0x0][0x148] ;  /* 0x00005200ff157b82 */ /* 0x000f620000000800 */
[----:B-1----:R-:W-:-:S02]  /*04f0*/  I2FP.F32.U32 R12, UR12 ;  /* 0x0000000c000c7c45 */ /* 0x002fc40008201000 */
[--C-:B--2---:R-:W-:Y:S02]  /*0500*/  SHF.R.S32.HI R0, RZ, 0x3, R9.reuse ;  /* 0x00000003ff007819 */ /* 0x104fe40000011409 */
[----:B------:R-:W-:Y:S01]  /*0510*/  SHF.R.S32.HI R9, RZ, 0x1f, R9 ;  /* 0x0000001fff097819 */ /* 0x000fe20000011409 */
[----:B------:R-:W-:Y:S01]  /*0520*/  FMUL R12, R12, UR4 ;  /* 0x000000040c0c7c20 */ /* 0x000fe20008400000 */
[----:B---3--:R-:W-:Y:S01]  /*0530*/  ISETP.NE.OR P1, PT, R11, RZ, !P1 ;  /* 0x000000ff0b00720c */ /* 0x008fe20004f25670 */
[----:B------:R-:W-:Y:S01]  /*0540*/  ULDC UR4, c[0x0][0x154] ;  /* 0x0000550000047ab9 */ /* 0x000fe20000000800 */
[----:B------:R-:W-:Y:S01]  /*0550*/  LEA.HI R11, R9, R0, RZ, 0x2 ;  /* 0x00000000090b7211 */ /* 0x000fe200078f10ff */
[----:B------:R-:W-:Y:S01]  /*0560*/  VOTEU.ALL UP1, P0 ;  /* 0x00000000003f7886 */ /* 0x000fe20000020000 */
[----:B------:R-:W-:Y:S01]  /*0570*/  SHF.R.S32.HI R9, RZ, 0x1f, R2 ;  /* 0x0000001fff097819 */ /* 0x000fe20000011402 */
[----:B------:R-:W1:Y:S01]  /*0580*/  F2I.U32.TRUNC.NTZ R12, R12 ;  /* 0x0000000c000c7305 */ /* 0x000e62000020f000 */
[----:B------:R-:W-:Y:S01]  /*0590*/  LOP3.LUT R11, R11, 0xfffffffc, RZ, 0xc0, !PT ;  /* 0xfffffffc0b0b7812 */ /* 0x000fe200078ec0ff */
[----:B------:R-:W-:Y:S01]  /*05a0*/  VOTEU.ALL UP0, P0 ;  /* 0x00000000003f7886 */ /* 0x000fe20000000000 */
[----:B------:R-:W-:Y:S01]  /*05b0*/  LEA.HI R9, R9, R2, RZ, 0x2 ;  /* 0x0000000209097211 */ /* 0x000fe200078f10ff */
[----:B------:R-:W2:Y:S01]  /*05c0*/  @!UP1 S2UR UR7, SR_CgaCtaId ;  /* 0x00000000000799c3 */ /* 0x000ea20000008800 */
[----:B----4-:R-:W-:Y:S01]  /*05d0*/  ISETP.EQ.U32.AND P2, PT, R14, 0x1, PT ;  /* 0x000000010e00780c */ /* 0x010fe20003f42070 */
[----:B------:R-:W-:Y:S01]  /*05e0*/  IMAD.IADD R11, R0, 0x1, -R11 ;  /* 0x00000001000b7824 */ /* 0x000fe200078e0a0b */
[----:B------:R-:W-:Y:S01]  /*05f0*/  LOP3.LUT R9, R9, 0xfffffffc, RZ, 0xc0, !PT ;  /* 0xfffffffc09097812 */ /* 0x000fe200078ec0ff */
[----:B------:R-:W-:Y:S01]  /*0600*/  VOTEU.ALL UP2, P1 ;  /* 0x00000000003f7886 */ /* 0x000fe20000840000 */
[----:B------:R-:W-:Y:S01]  /*0610*/  @!UP1 UMOV UR6, 0x400 ;  /* 0x0000040000069882 */ /* 0x000fe20000000000 */
[----:B------:R-:W-:Y:S01]  /*0620*/  IMAD R8, R8, 0x4, R11 ;  /* 0x0000000408087824 */ /* 0x000fe200078e020b */
[----:B------:R-:W-:Y:S01]  /*0630*/  VOTEU.ALL UP3, P1 ;  /* 0x00000000003f7886 */ /* 0x000fe20000860000 */
[----:B------:R-:W-:Y:S01]  /*0640*/  IMAD.IADD R14, R2, 0x1, -R9 ;  /* 0x00000001020e7824 */ /* 0x000fe200078e0a09 */
[----:B------:R-:W-:Y:S01]  /*0650*/  I2FP.F32.U32 R2, R6 ;  /* 0x0000000600027245 */ /* 0x000fe20000201000 */
[----:B------:R-:W3:Y:S01]  /*0660*/  @!UP2 S2UR UR10, SR_CgaCtaId ;  /* 0x00000000000aa9c3 */ /* 0x000ee20000008800 */
[----:B------:R-:W-:Y:S01]  /*0670*/  LEA.HI R0, R8, R8, RZ, 0x1 ;  /* 0x0000000808007211 */ /* 0x000fe200078f08ff */
[----:B-1----:R-:W-:Y:S01]  /*0680*/  IMAD.MOV R12, RZ, RZ, -R12 ;  /* 0x000000ffff0c7224 */ /* 0x002fe200078e0a0c */
[----:B------:R-:W-:Y:S01]  /*0690*/  @!UP2 UMOV UR9, 0x400 ;  /* 0x000004000009a882 */ /* 0x000fe20000000000 */
[----:B------:R-:W-:Y:S01]  /*06a0*/  FMUL R2, R2, UR4 ;  /* 0x0000000402027c20 */ /* 0x000fe20008400000 */
[----:B------:R-:W-:Y:S01]  /*06b0*/  LOP3.LUT R11, R0, 0xfffffffe, RZ, 0xc0, !PT ;  /* 0xfffffffe000b7812 */ /* 0x000fe200078ec0ff */
[----:B0-----:R-:W-:Y:S01]  /*06c0*/  IMAD R20, R15, R12, UR12 ;  /* 0x0000000c0f147e24 */ /* 0x001fe2000f8e020c */
[----:B------:R-:W-:Y:S01]  /*06d0*/  UMOV UR4, 0x20 ;  /* 0x0000002000047882 */ /* 0x000fe20000000000 */
[----:B------:R-:W-:Y:S01]  /*06e0*/  IMAD.SHL.U32 R9, R8, 0x4, RZ ;  /* 0x0000000408097824 */ /* 0x000fe200078e00ff */
[----:B------:R-:W-:-:S04]  /*06f0*/  @!UP1 UIADD3 UR4, -UR4, 0x100000, URZ ;  /* 0x0010000004049890 */ /* 0x000fc8000fffe13f */
[----:B------:R-:W-:Y:S02]  /*0700*/  @!UP1 USHF.L.U32 UR5, UR4, 0xb, URZ ;  /* 0x0000000b04059899 */ /* 0x000fe4000800063f */
[----:B------:R-:W-:Y:S01]  /*0710*/  @!UP1 USHF.L.U32 UR4, UR4, 0x1, URZ ;  /* 0x0000000104049899 */ /* 0x000fe2000800063f */
[C---:B------:R-:W-:Y:S01]  /*0720*/  IMAD.IADD R11, R8.reuse, 0x1, -R11 ;  /* 0x00000001080b7824 */ /* 0x040fe200078e0a0b */
[----:B------:R-:W0:Y:S01]  /*0730*/  F2I.U32.TRUNC.NTZ R2, R2 ;  /* 0x0000000200027305 */ /* 0x000e22000020f000 */
[----:B------:R-:W-:Y:S01]  /*0740*/  VOTEU.ALL UP4, P1 ;  /* 0x00000000003f7886 */ /* 0x000fe20000880000 */
[----:B------:R-:W-:Y:S01]  /*0750*/  LOP3.LUT R120, R8, 0xc, R9, 0x78, !PT ;  /* 0x0000000c08787812 */ /* 0x000fe200078e7809 */
[----:B--2---:R-:W-:Y:S01]  /*0760*/  @!UP1 ULEA UR8, UR7, UR6, 0x18 ;  /* 0x0000000607089291 */ /* 0x004fe2000f8ec03f */
[----:B------:R-:W-:Y:S01]  /*0770*/  ISETP.NE.AND P3, PT, R11, R20, PT ;  /* 0x000000140b00720c */ /* 0x000fe20003f65270 */
[----:B------:R-:W-:-:S04]  /*0780*/  @!UP2 UIADD3 UR6, -UR11, 0x100000, URZ ;  /* 0x001000000b06a890 */ /* 0x000fc8000fffe13f */
[----:B------:R-:W-:Y:S02]  /*0790*/  @!UP2 USHF.L.U32 UR7, UR6, 0xb, URZ ;  /* 0x0000000b0607a899 */ /* 0x000fe4000800063f */
[----:B------:R-:W-:Y:S01]  /*07a0*/  @!UP2 USHF.L.U32 UR6, UR6, 0x1, URZ ;  /* 0x000000010606a899 */ /* 0x000fe2000800063f */
[----:B------:R-:W-:Y:S01]  /*07b0*/  ISETP.GE.U32.AND P6, PT, R33, 0x2, PT ;  /* 0x000000022100780c */ /* 0x000fe20003fc6070 */
[----:B------:R-:W-:Y:S01]  /*07c0*/  VOTEU.ALL UP5, P1 ;  /* 0x00000000003f7886 */ /* 0x000fe200008a0000 */
[----:B------:R-:W-:Y:S01]  /*07d0*/  VOTEU.ALL UP1, P0 ;  /* 0x00000000003f7886 */ /* 0x000fe20000020000 */
[----:B------:R-:W-:Y:S02]  /*07e0*/  LOP3.LUT P0, RZ, R4, 0x7, RZ, 0xc0, !PT ;  /* 0x0000000704ff7812 */ /* 0x000fe4000780c0ff */
[----:B------:R-:W-:Y:S01]  /*07f0*/  R2UR UR43, R16 ;  /* 0x00000000102b72ca */ /* 0x000fe200000e0000 */
[----:B---3--:R-:W-:Y:S01]  /*0800*/  @!UP2 ULEA UR9, UR10, UR9, 0x18 ;  /* 0x000000090a09a291 */ /* 0x008fe2000f8ec03f */
[C---:B------:R-:W-:Y:S01]  /*0810*/  ISETP.LT.U32.AND P0, PT, R120.reuse, 0x2, !P0 ;  /* 0x000000027800780c */ /* 0x040fe20004701070 */
[----:B0-----:R-:W-:Y:S01]  /*0820*/  IMAD.MOV R24, RZ, RZ, -R2 ;  /* 0x000000ffff187224 */ /* 0x001fe200078e0a02 */
[----:B------:R-:W-:Y:S01]  /*0830*/  VOTEU.ALL UP2, P1 ;  /* 0x00000000003f7886 */ /* 0x000fe20000840000 */
[----:B------:R-:W-:Y:S01]  /*0840*/  @P3 LEA.HI R0, R120, R120, RZ, 0x1 ;  /* 0x0000007878003211 */ /* 0x000fe200078f08ff */
[----:B------:R-:W0:Y:S02]  /*0850*/  FENCE.VIEW.ASYNC.S ;  /* 0x00000000000073c6 */ /* 0x000e240000000000 */
[----:B0-----:R0:W1:Y:S01]  /*0860*/  @!UP0 SYNCS.EXCH.64 URZ, [UR8+0xa0], UR4 ;  /* 0x0000a004083f85b2 */ /* 0x0010620008000100 */
[----:B------:R-:W-:Y:S01]  /*0870*/  ISETP.NE.AND P1, PT, R14, 0x3, PT ;  /* 0x000000030e00780c */ /* 0x000fe20003f25270 */
[----:B-----5:R-:W-:Y:S01]  /*0880*/  IMAD R9, R21, R24, R6 ;  /* 0x0000001815097224 */ /* 0x020fe200078e0206 */
[----:B------:R-:W-:-:S02]  /*0890*/  @P3 SHF.R.S32.HI R0, RZ, 0x1, R0 ;  /* 0x00000001ff003819 */ /* 0x000fc40000011400 */
[----:B------:R-:W-:Y:S02]  /*08a0*/  ISETP.EQ.OR P1, PT, R14, RZ, !P1 ;  /* 0x000000ff0e00720c */ /* 0x000fe40004f22670 */
[----:B------:R-:W-:Y:S02]  /*08b0*/  @P3 ISETP.NE.AND P5, PT, R0, R9, PT ;  /* 0x000000090000320c */ /* 0x000fe40003fa5270 */
[----:B------:R-:W-:Y:S02]  /*08c0*/  ISETP.EQ.AND P1, PT, R10, RZ, P1 ;  /* 0x000000ff0a00720c */ /* 0x000fe40000f22270 */
[----:B------:R-:W-:Y:S02]  /*08d0*/  SEL R0, RZ, 0x1, !P0 ;  /* 0x00000001ff007807 */ /* 0x000fe40004000000 */
[----:B------:R-:W-:Y:S02]  /*08e0*/  @P3 SEL R121, RZ, 0x1, P5 ;  /* 0x00000001ff793807 */ /* 0x000fe40002800000 */
[----:B------:R-:W-:Y:S01]  /*08f0*/  SEL R23, RZ, 0x1, !P1 ;  /* 0x00000001ff177807 */ /* 0x000fe20004800000 */
[----:B------:R0:W2:Y:S01]  /*0900*/  @!UP1 SYNCS.EXCH.64 URZ, [UR8+0xa8], UR4 ;  /* 0x0000a804083f95b2 */ /* 0x0000a20008000100 */
[----:B------:R-:W-:Y:S01]  /*0910*/  NOP ;  /* 0x0000000000007918 */ /* 0x000fe20000000000 */
[----:B------:R-:W-:-:S02]  /*0920*/  LOP3.LUT R121, R121, R0, RZ, 0xc0, !PT ;  /* 0x0000000079797212 */ /* 0x000fc400078ec0ff */
[----:B------:R-:W-:Y:S01]  /*0930*/  SEL R23, R23, 0x2, P6 ;  /* 0x0000000217177807 */ /* 0x000fe20003000000 */
[----:B------:R0:W3:Y:S01]  /*0940*/  @!UP2 SYNCS.EXCH.64 URZ, [UR9+0x80], UR6 ;  /* 0x00008006093fa5b2 */ /* 0x0000e20008000100 */
[----:B------:R0:W4:Y:S01]  /*0950*/  @!UP3 SYNCS.EXCH.64 URZ, [UR9+0x88], UR6 ;  /* 0x00008806093fb5b2 */ /* 0x0001220008000100 */
[----:B------:R0:W0:Y:S01]  /*0960*/  @!UP4 SYNCS.EXCH.64 URZ, [UR9+0x90], UR6 ;  /* 0x00009006093fc5b2 */ /* 0x0000220008000100 */
[----:B------:R0:W0:Y:S01]  /*0970*/  @!UP5 SYNCS.EXCH.64 URZ, [UR9+0x98], UR6 ;  /* 0x00009806093fd5b2 */ /* 0x0000220008000100 */
[----:B------:R-:W-:Y:S01]  /*0980*/  NOP ;  /* 0x0000000000007918 */ /* 0x000fe20000000000 */
[----:B-1----:R-:W-:Y:S05]  /*0990*/  @!P2 BRA `(.L_x_3) ;  /* 0x000000000008a947 */ /* 0x002fea0003800000 */
[----:B0-234-:R-:W-:Y:S01]  /*09a0*/  UCGABAR_ARV ;  /* 0x00000000000079c7 */ /* 0x01dfe20008000000 */
[----:B------:R-:W-:Y:S05]  /*09b0*/  BRA `(.L_x_4) ;  /* 0x0000000000047947 */ /* 0x000fea0003800000 */
.L_x_3:
[----:B0-234-:R-:W-:Y:S01]  /*09c0*/  NOP ;  /* 0x0000000000007918 */ /* 0x01dfe20000000000 */
.L_x_4:
[----:B------:R-:W-:Y:S01]  /*09d0*/  ULDC.64 UR4, c[0x0][0x598] ;  /* 0x0001660000047ab9 */ /* 0x000fe20000000a00 */
[----:B------:R-:W-:Y:S01]  /*09e0*/  ULDC.64 UR36, c[0x0][0x208] ;  /* 0x0000820000247ab9 */ /* 0x000fe20000000a00 */
[----:B------:R-:W-:-:S04]  /*09f0*/  ISETP.NE.U32.AND P0, PT, RZ, UR4, PT ;  /* 0x00000004ff007c0c */ /* 0x000fc8000bf05070 */
[----:B------:R-:W-:-:S13]  /*0a00*/  ISETP.NE.AND.EX P0, PT, RZ, UR5, PT, P0 ;  /* 0x00000005ff007c0c */ /* 0x000fda000bf05300 */
[----:B------:R-:W-:Y:S05]  /*0a10*/  @!P0 BRA `(.L_x_5) ;  /* 0x00000000001c8947 */ /* 0x000fea0003800000 */
[----:B------:R-:W0:Y:S02]  /*0a20*/  LDC.64 R8, c[0x0][0x598] ;  /* 0x00016600ff087b82 */ /* 0x000e240000000a00 */
[----:B0-----:R-:W2:Y:S02]  /*0a30*/  LDG.E.64 R8, desc[UR36][R8.64] ;  /* 0x0000002408087981 */ /* 0x001ea4000c1e1b00 */
[----:B--2---:R-:W-:-:S04]  /*0a40*/  ISETP.NE.U32.AND P0, PT, R8, RZ, PT ;  /* 0x000000ff0800720c */ /* 0x004fc80003f05070 */
[----:B------:R-:W-:-:S13]  /*0a50*/  ISETP.NE.AND.EX P0, PT, R9, RZ, PT, P0 ;  /* 0x000000ff0900720c */ /* 0x000fda0003f05300 */
[----:B------:R-:W-:Y:S05]  /*0a60*/  @!P0 BRA `(.L_x_5) ;  /* 0x0000000000088947 */ /* 0x000fea0003800000 */
[----:B------:R0:W5:Y:S01]  /*0a70*/  LD.E R122, desc[UR36][R8.64] ;  /* 0x00000024087a7980 */ /* 0x000162000c101900 */
[----:B------:R-:W-:Y:S05]  /*0a80*/  BRA `(.L_x_6) ;  /* 0x0000000000247947 */ /* 0x000fea0003800000 */
.L_x_5:
[----:B------:R-:W-:Y:S02]  /*0a90*/  ULDC.64 UR4, c[0x0][0x588] ;  /* 0x0001620000047ab9 */ /* 0x000fe40000000a00 */
[----:B------:R-:W-:-:S04]  /*0aa0*/  ISETP.NE.U32.AND P0, PT, RZ, UR4, PT ;  /* 0x00000004ff007c0c */ /* 0x000fc8000bf05070 */
[----:B------:R-:W-:-:S13]  /*0ab0*/  ISETP.NE.AND.EX P0, PT, RZ, UR5, PT, P0 ;  /* 0x00000005ff007c0c */ /* 0x000fda000bf05300 */
[----:B------:R-:W-:Y:S05]  /*0ac0*/  @!P0 BRA `(.L_x_7) ;  /* 0x00000000000c8947 */ /* 0x000fea0003800000 */
[----:B------:R-:W0:Y:S02]  /*0ad0*/  LDC.64 R122, c[0x0][0x588] ;  /* 0x00016200ff7a7b82 */ /* 0x000e240000000a00 */
[----:B0-----:R1:W5:Y:S01]  /*0ae0*/  LDG.E R122, desc[UR36][R122.64] ;  /* 0x000000247a7a7981 */ /* 0x001362000c1e1900 */
[----:B------:R-:W-:Y:S05]  /*0af0*/  BRA `(.L_x_6) ;  /* 0x0000000000087947 */ /* 0x000fea0003800000 */
.L_x_7:
[----:B------:R-:W-:Y:S02]  /*0b00*/  ULDC UR4, c[0x0][0x580] ;  /* 0x0001600000047ab9 */ /* 0x000fe40000000800 */
[----:B------:R-:W-:-:S07]  /*0b10*/  IMAD.U32 R122, RZ, RZ, UR4 ;  /* 0x00000004ff7a7e24 */ /* 0x000fce000f8e00ff */
.L_x_6:
[----:B------:R-:W-:Y:S02]  /*0b20*/  ULDC.64 UR4, c[0x0][0x5a0] ;  /* 0x0001680000047ab9 */ /* 0x000fe40000000a00 */
[----:B------:R-:W-:-:S04]  /*0b30*/  ISETP.NE.U32.AND P0, PT, RZ, UR4, PT ;  /* 0x00000004ff007c0c */ /* 0x000fc8000bf05070 */
[----:B------:R-:W-:-:S13]  /*0b40*/  ISETP.NE.AND.EX P0, PT, RZ, UR5, PT, P0 ;  /* 0x00000005ff007c0c */ /* 0x000fda000bf05300 */
[----:B------:R-:W-:Y:S05]  /*0b50*/  @!P0 BRA `(.L_x_8) ;  /* 0x00000000001c8947 */ /* 0x000fea0003800000 */
[----:B0-----:R-:W0:Y:S02]  /*0b60*/  LDC.64 R8, c[0x0][0x5a0] ;  /* 0x00016800ff087b82 */ /* 0x001e240000000a00 */
[----:B0-----:R-:W2:Y:S02]  /*0b70*/  LDG.E.64 R8, desc[UR36][R8.64] ;  /* 0x0000002408087981 */ /* 0x001ea4000c1e1b00 */
[----:B--2---:R-:W-:-:S04]  /*0b80*/  ISETP.NE.U32.AND P0, PT, R8, RZ, PT ;  /* 0x000000ff0800720c */ /* 0x004fc80003f05070 */
[----:B------:R-:W-:-:S13]  /*0b90*/  ISETP.NE.AND.EX P0, PT, R9, RZ, PT, P0 ;  /* 0x000000ff0900720c */ /* 0x000fda0003f05300 */
[----:B------:R-:W-:Y:S05]  /*0ba0*/  @!P0 BRA `(.L_x_8) ;  /* 0x0000000000088947 */ /* 0x000fea0003800000 */
[----:B-1----:R0:W5:Y:S01]  /*0bb0*/  LD.E R123, desc[UR36][R8.64] ;  /* 0x00000024087b7980 */ /* 0x002162000c101900 */
[----:B------:R-:W-:Y:S05]  /*0bc0*/  BRA `(.L_x_9) ;  /* 0x0000000000247947 */ /* 0x000fea0003800000 */
.L_x_8:
[----:B------:R-:W-:Y:S02]  /*0bd0*/  ULDC.64 UR4, c[0x0][0x590] ;  /* 0x0001640000047ab9 */ /* 0x000fe40000000a00 */
[----:B------:R-:W-:-:S04]  /*0be0*/  ISETP.NE.U32.AND P0, PT, RZ, UR4, PT ;  /* 0x00000004ff007c0c */ /* 0x000fc8000bf05070 */
[----:B------:R-:W-:-:S13]  /*0bf0*/  ISETP.NE.AND.EX P0, PT, RZ, UR5, PT, P0 ;  /* 0x00000005ff007c0c */ /* 0x000fda000bf05300 */
[----:B------:R-:W-:Y:S05]  /*0c00*/  @!P0 BRA `(.L_x_10) ;  /* 0x00000000000c8947 */ /* 0x000fea0003800000 */
[----:B0-----:R-:W1:Y:S02]  /*0c10*/  LDC.64 R8, c[0x0][0x590] ;  /* 0x00016400ff087b82 */ /* 0x001e640000000a00 */
[----:B-1----:R1:W5:Y:S01]  /*0c20*/  LDG.E R123, desc[UR36][R8.64] ;  /* 0x00000024087b7981 */ /* 0x002362000c1e1900 */
[----:B------:R-:W-:Y:S05]  /*0c30*/  BRA `(.L_x_9) ;  /* 0x0000000000087947 */ /* 0x000fea0003800000 */
.L_x_10:
[----:B------:R-:W-:Y:S02]  /*0c40*/  ULDC UR4, c[0x0][0x584] ;  /* 0x0001610000047ab9 */ /* 0x000fe40000000800 */
[----:B-1----:R-:W-:-:S07]  /*0c50*/  IMAD.U32 R123, RZ, RZ, UR4 ;  /* 0x00000004ff7b7e24 */ /* 0x002fce000f8e00ff */
.L_x_9:
[----:B------:R-:W2:Y:S01]  /*0c60*/  LDC R2, c[0x0][0x65c] ;  /* 0x00019700ff027b82 */ /* 0x000ea20000000800 */
[----:B------:R-:W-:Y:S01]  /*0c70*/  ULDC UR6, c[0x0][0x28c] ;  /* 0x0000a30000067ab9 */ /* 0x000fe20000000800 */
[----:B------:R-:W-:Y:S01]  /*0c80*/  ISETP.NE.AND P0, PT, R10, 0x2, PT ;  /* 0x000000020a00780c */ /* 0x000fe20003f05270 */
[----:B------:R-:W-:Y:S01]  /*0c90*/  UIADD3 UR6, UR6, 0x7f, URZ ;  /* 0x0000007f06067890 */ /* 0x000fe2000fffe03f */
[----:B01----:R-:W-:Y:S01]  /*0ca0*/  IMAD.U32 R8, RZ, RZ, UR12 ;  /* 0x0000000cff087e24 */ /* 0x003fe2000f8e00ff */
[----:B------:R-:W-:Y:S01]  /*0cb0*/  UMOV UR38, URZ ;  /* 0x0000003f00267c82 */ /* 0x000fe20008000000 */
[----:B------:R-:W-:Y:S01]  /*0cc0*/  UMOV UR39, URZ ;  /* 0x0000003f00277c82 */ /* 0x000fe20008000000 */
[----:B------:R-:W-:Y:S01]  /*0cd0*/  USHF.R.S32.HI UR7, URZ, 0x1f, UR6 ;  /* 0x0000001f3f077899 */ /* 0x000fe20008011406 */
[----:B------:R-:W-:-:S03]  /*0ce0*/  ULDC.64 UR8, c[0x0][0x650] ;  /* 0x0001940000087ab9 */ /* 0x000fc60000000a00 */
[----:B------:R-:W-:-:S04]  /*0cf0*/  ULEA.HI UR7, UR7, UR6, URZ, 0x7 ;  /* 0x0000000607077291 */ /* 0x000fc8000f8f383f */
[----:B------:R-:W-:Y:S01]  /*0d00*/  USHF.R.S32.HI UR40, URZ, 0x7, UR7 ;  /* 0x000000073f287899 */ /* 0x000fe20008011407 */
[----:B--2---:R-:W-:-:S13]  /*0d10*/  ISETP.NE.AND P1, PT, R2, 0x1, PT ;  /* 0x000000010200780c */ /* 0x004fda0003f25270 */
[----:B------:R-:W0:Y:S01]  /*0d20*/  @P1 LDC R17, c[0x0][0x10] ;  /* 0x00000400ff111b82 */ /* 0x000e220000000800 */
[----:B------:R-:W-:Y:S02]  /*0d30*/  @P1 IMAD.MOV.U32 R7, RZ, RZ, RZ ;  /* 0x000000ffff071224 */ /* 0x000fe400078e00ff */
[----:B------:R-:W-:-:S05]  /*0d40*/  @P1 IMAD.MOV.U32 R9, RZ, RZ, RZ ;  /* 0x000000ffff091224 */ /* 0x000fca00078e00ff */
[----:B------:R-:W1:Y:S01]  /*0d50*/  @!P1 LDC R11, c[0x0][0xc] ;  /* 0x00000300ff0b9b82 */ /* 0x000e620000000800 */
[----:B------:R-:W-:Y:S01]  /*0d60*/  ULDC UR4, c[0x0][0xc] ;  /* 0x0000030000047ab9 */ /* 0x000fe20000000800 */
[----:B------:R-:W-:Y:S02]  /*0d70*/  ULDC UR5, c[0x0][0x10] ;  /* 0x0000040000057ab9 */ /* 0x000fe40000000800 */
[----:B------:R-:W-:-:S04]  /*0d80*/  UIMAD.WIDE.U32 UR4, UR4, UR5, URZ ;  /* 0x00000005040472a5 */ /* 0x000fc8000f8e003f */
[----:B------:R-:W2:Y:S01]  /*0d90*/  LDC R0, c[0x0][0x14] ;  /* 0x00000500ff007b82 */ /* 0x000ea20000000800 */
[----:B0-----:R-:W-:-:S04]  /*0da0*/  @P1 IMAD.WIDE.U32 R16, R17, UR12, R6 ;  /* 0x0000000c11101c25 */ /* 0x001fc8000f8e0006 */
[----:B------:R-:W-:Y:S02]  /*0db0*/  @P1 IMAD.IADD R17, R17, 0x1, R9 ;  /* 0x0000000111111824 */ /* 0x000fe400078e0209 */
[----:B------:R-:W-:Y:S02]  /*0dc0*/  IMAD.MOV.U32 R9, RZ, RZ, RZ ;  /* 0x000000ffff097224 */ /* 0x000fe400078e00ff */
[----:B-1----:R-:W-:-:S04]  /*0dd0*/  @!P1 IMAD.WIDE.U32 R8, R6, R11, R8 ;  /* 0x0000000b06089225 */ /* 0x002fc800078e0008 */
[----:B------:R-:W-:Y:S02]  /*0de0*/  @!P1 IMAD.MOV.U32 R16, RZ, RZ, R8 ;  /* 0x000000ffff109224 */ /* 0x000fe400078e0008 */
[----:B--2---:R-:W-:-:S04]  /*0df0*/  IMAD.WIDE.U32 R12, R0, UR4, RZ ;  /* 0x00000004000c7c25 */ /* 0x004fc8000f8e00ff */
[----:B------:R-:W-:Y:S01]  /*0e00*/  IMAD R10, R0, UR5, RZ ;  /* 0x00000005000a7c24 */ /* 0x000fe2000f8e02ff */
[----:B------:R0:W-:Y:S01]  /*0e10*/  STL.64 [R1], R12 ;  /* 0x0000000c01007387 */ /* 0x0001e20000100a00 */
[----:B------:R-:W-:Y:S02]  /*0e20*/  @!P1 IMAD.MOV.U32 R17, RZ, RZ, R9 ;  /* 0x000000ffff119224 */ /* 0x000fe400078e0009 */
[----:B------:R-:W-:Y:S01]  /*0e30*/  IMAD.IADD R0, R13, 0x1, R10 ;  /* 0x000000010d007824 */ /* 0x000fe200078e020a */
[----:B------:R-:W-:Y:S06]  /*0e40*/  @P0 BRA `(.L_x_11) ;  /* 0x0000000000280947 */ /* 0x000fec0003800000 */
[----:B------:R-:W-:Y:S01]  /*0e50*/  UIMAD.WIDE.U32 UR4, UR40, 0x24924925, URZ ;  /* 0x24924925280478a5 */ /* 0x000fe2000f8e003f */
[----:B------:R-:W-:Y:S01]  /*0e60*/  IADD3 R16, P0, R16, R12, RZ ;  /* 0x0000000c10107210 */ /* 0x000fe20007f1e0ff */
[----:B------:R-:W-:Y:S02]  /*0e70*/  UISETP.GE.U32.AND UP0, UPT, UR40, 0x7, UPT ;  /* 0x000000072800788c */ /* 0x000fe4000bf06070 */
[----:B------:R-:W-:Y:S02]  /*0e80*/  UIADD3 UR4, -UR5, UR40, URZ ;  /* 0x0000002805047290 */ /* 0x000fe4000fffe13f */
[----:B------:R-:W-:Y:S01]  /*0e90*/  IMAD.X R17, R0, 0x1, R17, P0 ;  /* 0x0000000100117824 */ /* 0x000fe200000e0611 */
[----:B------:R-:W-:Y:S01]  /*0ea0*/  UMOV UR39, URZ ;  /* 0x0000003f00277c82 */ /* 0x000fe20008000000 */
[----:B------:R-:W-:-:S04]  /*0eb0*/  ULEA.HI UR4, UR4, UR5, URZ, 0x1f ;  /* 0x0000000504047291 */ /* 0x000fc8000f8ff83f */
[----:B------:R-:W-:-:S04]  /*0ec0*/  USHF.R.U32.HI UR4, URZ, 0x2, UR4 ;  /* 0x000000023f047899 */ /* 0x000fc80008011604 */
[----:B------:R-:W-:Y:S02]  /*0ed0*/  @UP0 ULOP3.LUT UR39, UR4, 0x1, URZ, 0xc0, !UPT ;  /* 0x0000000104270892 */ /* 0x000fe4000f8ec03f */
[----:B------:R-:W-:-:S12]  /*0ee0*/  UIMAD UR38, UR4, -0x7, UR40 ;  /* 0xfffffff9042678a4 */ /* 0x000fd8000f8e0228 */
.L_x_11:
[----:B------:R-:W-:Y:S01]  /*0ef0*/  ISETP.GE.U32.AND P0, PT, R16, UR8, PT ;  /* 0x0000000810007c0c */ /* 0x000fe2000bf06070 */
[----:B------:R-:W-:Y:S01]  /*0f00*/  IMAD.MOV.U32 R22, RZ, RZ, -0x1 ;  /* 0xffffffffff167424 */ /* 0x000fe200078e00ff */
[----:B------:R-:W-:Y:S01]  /*0f10*/  PRMT R8, RZ, 0x7610, R8 ;  /* 0x00007610ff087816 */ /* 0x000fe20000000008 */
[----:B------:R-:W-:Y:S01]  /*0f20*/  IMAD.MOV.U32 R19, RZ, RZ, -0x1 ;  /* 0xffffffffff137424 */ /* 0x000fe200078e00ff */
[----:B------:R-:W-:Y:S01]  /*0f30*/  ISETP.GE.U32.AND.EX P0, PT, R17, UR9, PT, P0 ;  /* 0x0000000911007c0c */ /* 0x000fe2000bf06100 */
[----:B------:R-:W-:-:S12]  /*0f40*/  IMAD.MOV.U32 R18, RZ, RZ, -0x1 ;  /* 0xffffffffff127424 */ /* 0x000fd800078e00ff */
[----:B------:R-:W-:Y:S05]  /*0f50*/  @P0 BRA `(.L_x_12) ;  /* 0x0000000400240947 */ /* 0x000fea0003800000 */
[----:B------:R-:W1:Y:S01]  /*0f60*/  LDC.64 R18, c[0x0][0x628] ;  /* 0x00018a00ff127b82 */ /* 0x000e620000000a00 */
[----:B------:R-:W-:Y:S02]  /*0f70*/  IMAD.MOV.U32 R8, RZ, RZ, R16 ;  /* 0x000000ffff087224 */ /* 0x000fe400078e0010 */
[----:B------:R-:W-:-:S05]  /*0f80*/  IMAD.MOV.U32 R9, RZ, RZ, R17 ;  /* 0x000000ffff097224 */ /* 0x000fca00078e0011 */
[----:B------:R-:W2:Y:S08]  /*0f90*/  LDC R22, c[0x0][0x630] ;  /* 0x00018c00ff167b82 */ /* 0x000eb00000000800 */
[----:B------:R-:W3:Y:S01]  /*0fa0*/  LDC.64 R26, c[0x0][0x620] ;  /* 0x00018800ff1a7b82 */ /* 0x000ee20000000a00 */
[----:B-1----:R-:W-:-:S04]  /*0fb0*/  ISETP.NE.U32.AND P0, PT, R18, RZ, PT ;  /* 0x000000ff1200720c */ /* 0x002fc80003f05070 */
[----:B------:R-:W-:-:S13]  /*0fc0*/  ISETP.NE.AND.EX P0, PT, R19, RZ, PT, P0 ;  /* 0x000000ff1300720c */ /* 0x000fda0003f05300 */
[----:B--23--:R-:W-:Y:S05]  /*0fd0*/  @!P0 BRA `(.L_x_13) ;  /* 0x0000000000288947 */ /* 0x00cfea0003800000 */
[----:B0-----:R-:W0:Y:S02]  /*0fe0*/  LDC R13, c[0x0][0x634] ;  /* 0x00018d00ff0d7b82 */ /* 0x001e240000000800 */
[----:B0-----:R-:W-:-:S05]  /*0ff0*/  IADD3 R13, P0, R16, R13, RZ ;  /* 0x0000000d100d7210 */ /* 0x001fca0007f1e0ff */
[----:B------:R-:W-:-:S04]  /*1000*/  IMAD.X R15, RZ, RZ, R17, P0 ;  /* 0x000000ffff0f7224 */ /* 0x000fc800000e0611 */
[----:B------:R-:W-:-:S04]  /*1010*/  IMAD.WIDE.U32 R8, R15, R18, RZ ;  /* 0x000000120f087225 */ /* 0x000fc800078e00ff */
[----:B------:R-:W-:-:S04]  /*1020*/  IMAD.WIDE.U32 R10, P0, R13, R19, R8 ;  /* 0x000000130d0a7225 */ /* 0x000fc80007800008 */
[----:B------:R-:W-:-:S04]  /*1030*/  IMAD.WIDE.U32 R8, R13, R18, RZ ;  /* 0x000000120d087225 */ /* 0x000fc800078e00ff */
[----:B------:R-:W-:Y:S01]  /*1040*/  IMAD.X R13, RZ, RZ, RZ, P0 ;  /* 0x000000ffff0d7224 */ /* 0x000fe200000e06ff */
[----:B------:R-:W-:Y:S01]  /*1050*/  IADD3 RZ, P0, R9, R10, RZ ;  /* 0x0000000a09ff7210 */ /* 0x000fe20007f1e0ff */
[----:B------:R-:W-:-:S04]  /*1060*/  IMAD.MOV.U32 R12, RZ, RZ, R11 ;  /* 0x000000ffff0c7224 */ /* 0x000fc800078e000b */
[----:B------:R-:W-:-:S08]  /*1070*/  IMAD.WIDE.U32.X R8, R15, R19, R12, P0 ;  /* 0x000000130f087225 */ /* 0x000fd000000e040c */
.L_x_13:
[----:B------:R-:W1:Y:S01]  /*1080*/  LDC.64 R28, c[0x0][0x640] ;  /* 0x00019000ff1c7b82 */ /* 0x000e620000000a00 */
[-CC-:B------:R-:W-:Y:S01]  /*1090*/  SHF.R.U64 R32, R8, R22.reuse, R9.reuse ;  /* 0x0000001608207219 */ /* 0x180fe20000001209 */
[----:B------:R-:W-:Y:S01]  /*10a0*/  IMAD.MOV.U32 R31, RZ, RZ, 0x1 ;  /* 0x00000001ff1f7424 */ /* 0x000fe200078e00ff */
[----:B------:R-:W-:Y:S02]  /*10b0*/  SHF.R.U32.HI R8, RZ, R22, R9 ;  /* 0x00000016ff087219 */ /* 0x000fe40000011609 */
[----:B------:R-:W-:-:S03]  /*10c0*/  IADD3 R11, P0, RZ, -R32, RZ ;  /* 0x80000020ff0b7210 */ /* 0x000fc60007f1e0ff */
[----:B0-----:R-:W0:Y:S02]  /*10d0*/  LDC R12, c[0x0][0x618] ;  /* 0x00018600ff0c7b82 */ /* 0x001e240000000800 */
[----:B------:R-:W-:-:S04]  /*10e0*/  IMAD.X R9, RZ, RZ, ~R8, P0 ;  /* 0x000000ffff097224 */ /* 0x000fc800000e0e08 */
[-C--:B------:R-:W-:Y:S02]  /*10f0*/  IMAD R10, R9, R26.reuse, RZ ;  /* 0x0000001a090a7224 */ /* 0x080fe400078e02ff */
[----:B------:R-:W2:Y:S01]  /*1100*/  LDC R13, c[0x0][0x608] ;  /* 0x00018200ff0d7b82 */ /* 0x000ea20000000800 */
[----:B------:R-:W-:-:S04]  /*1110*/  IMAD.WIDE.U32 R8, R11, R26, R16 ;  /* 0x0000001a0b087225 */ /* 0x000fc800078e0010 */
[----:B------:R-:W-:-:S03]  /*1120*/  IMAD R11, R11, R27, R10 ;  /* 0x0000001b0b0b7224 */ /* 0x000fc600078e020a */
[----:B------:R-:W3:Y:S01]  /*1130*/  LDC R18, c[0x0][0x658] ;  /* 0x00019600ff127b82 */ /* 0x000ee20000000800 */
[----:B------:R-:W-:Y:S01]  /*1140*/  IMAD.IADD R9, R9, 0x1, R11 ;  /* 0x0000000109097824 */ /* 0x000fe200078e020b */
[----:B-1----:R-:W-:Y:S01]  /*1150*/  ISETP.NE.U32.AND P0, PT, R28, RZ, PT ;  /* 0x000000ff1c00720c */ /* 0x002fe20003f05070 */
[----:B------:R-:W-:-:S03]  /*1160*/  IMAD.MOV.U32 R11, RZ, RZ, -0x1 ;  /* 0xffffffffff0b7424 */ /* 0x000fc600078e00ff */
[----:B------:R-:W-:Y:S02]  /*1170*/  ISETP.NE.AND.EX P0, PT, R29, RZ, PT, P0 ;  /* 0x000000ff1d00720c */ /* 0x000fe40003f05300 */
[----:B------:R-:W1:Y:S01]  /*1180*/  LDC R27, c[0x0][0x600] ;  /* 0x00018000ff1b7b82 */ /* 0x000e620000000800 */
[-CC-:B0-----:R-:W-:Y:S02]  /*1190*/  SHF.R.U64 R25, R8, R12.reuse, R9.reuse ;  /* 0x0000000c08197219 */ /* 0x181fe40000001209 */
[----:B------:R-:W-:-:S05]  /*11a0*/  SHF.R.U32.HI R8, RZ, R12, R9 ;  /* 0x0000000cff087219 */ /* 0x000fca0000011609 */
[----:B------:R-:W0:Y:S01]  /*11b0*/  LDC R22, c[0x0][0x648] ;  /* 0x00019200ff167b82 */ /* 0x000e220000000800 */
[-CC-:B--2---:R-:W-:Y:S02]  /*11c0*/  SHF.R.U64 R34, R25, R13.reuse, R8.reuse ;  /* 0x0000000d19227219 */ /* 0x184fe40000001208 */
[----:B------:R-:W-:-:S05]  /*11d0*/  SHF.R.U32.HI R9, RZ, R13, R8 ;  /* 0x0000000dff097219 */ /* 0x000fca0000011608 */
[----:B------:R-:W2:Y:S01]  /*11e0*/  LDC R26, c[0x0][0x638] ;  /* 0x00018e00ff1a7b82 */ /* 0x000ea20000000800 */
[-C--:B---3--:R-:W-:Y:S02]  /*11f0*/  SHF.L.U32 R8, R11, R18.reuse, RZ ;  /* 0x000000120b087219 */ /* 0x088fe400000006ff */
[--C-:B------:R-:W-:Y:S02]  /*1200*/  SHF.R.U64 R36, R34, R18, R9.reuse ;  /* 0x0000001222247219 */ /* 0x100fe40000001209 */
[----:B------:R-:W-:Y:S02]  /*1210*/  LOP3.LUT R15, RZ, R8, RZ, 0x33, !PT ;  /* 0x00000008ff0f7212 */ /* 0x000fe400078e33ff */
[----:B------:R-:W-:Y:S01]  /*1220*/  SHF.R.U32.HI R9, RZ, R18, R9 ;  /* 0x00000012ff097219 */ /* 0x000fe20000011609 */
[----:B------:R-:W3:Y:S01]  /*1230*/  LDC R30, c[0x0][0x610] ;  /* 0x00018400ff1e7b82 */ /* 0x000ee20000000800 */
[----:B------:R-:W-:Y:S01]  /*1240*/  IMAD.MOV.U32 R8, RZ, RZ, R36 ;  /* 0x000000ffff087224 */ /* 0x000fe200078e0024 */
[----:B------:R-:W-:Y:S06]  /*1250*/  @!P0 BRA `(.L_x_14) ;  /* 0x0000000000288947 */ /* 0x000fec0003800000 */
[----:B------:R-:W4:Y:S02]  /*1260*/  LDC R13, c[0x0][0x64c] ;  /* 0x00019300ff0d7b82 */ /* 0x000f240000000800 */
[----:B----4-:R-:W-:-:S05]  /*1270*/  IADD3 R13, P0, R36, R13, RZ ;  /* 0x0000000d240d7210 */ /* 0x010fca0007f1e0ff */
        /* <DEDUP_REMOVED lines=8> */
.L_x_14:
[----:B0-----:R-:W-:Y:S01]  /*1300*/  SHF.R.U64 R9, R8, R22, R9 ;  /* 0x0000001608097219 */ /* 0x001fe20000001209 */
[----:B-1----:R-:W-:Y:S01]  /*1310*/  VIADD R10, R27, 0xffffffff ;  /* 0xffffffff1b0a7836 */ /* 0x002fe20000000000 */
[----:B------:R-:W-:Y:S01]  /*1320*/  SHF.L.U32 R7, R31, R18, RZ ;  /* 0x000000121f077219 */ /* 0x000fe200000006ff */
[----:B------:R-:W-:Y:S01]  /*1330*/  @P1 IMAD R20, R21, R24, R6 ;  /* 0x0000001815141224 */ /* 0x000fe200078e0206 */
[----:B------:R-:W-:Y:S01]  /*1340*/  LOP3.LUT R8, R34, R15, RZ, 0xc0, !PT ;  /* 0x0000000f22087212 */ /* 0x000fe200078ec0ff */
[----:B------:R-:W-:Y:S01]  /*1350*/  IMAD.MOV R11, RZ, RZ, -R9 ;  /* 0x000000ffff0b7224 */ /* 0x000fe200078e0a09 */
[----:B------:R-:W-:Y:S01]  /*1360*/  LOP3.LUT R10, R25, R10, RZ, 0xc0, !PT ;  /* 0x0000000a190a7212 */ /* 0x000fe200078ec0ff */
[----:B------:R-:W-:Y:S02]  /*1370*/  IMAD.MOV.U32 R18, RZ, RZ, R32 ;  /* 0x000000ffff127224 */ /* 0x000fe400078e0020 */
[----:B------:R-:W-:Y:S02]  /*1380*/  IMAD R7, R7, R9, R8 ;  /* 0x0000000907077224 */ /* 0x000fe400078e0208 */
[----:B--2---:R-:W-:-:S02]  /*1390*/  IMAD R6, R11, R26, R36 ;  /* 0x0000001a0b067224 */ /* 0x004fc400078e0224 */
[----:B---3--:R-:W-:Y:S02]  /*13a0*/  IMAD R22, R7, R30, R20 ;  /* 0x0000001e07167224 */ /* 0x008fe400078e0214 */
[----:B------:R-:W-:Y:S02]  /*13b0*/  IMAD R7, R6, R27, R10 ;  /* 0x0000001b06077224 */ /* 0x000fe400078e020a */
[----:B------:R-:W-:-:S03]  /*13c0*/  IMAD.MOV.U32 R8, RZ, RZ, 0x1 ;  /* 0x00000001ff087424 */ /* 0x000fc600078e00ff */
[----:B------:R-:W-:Y:S02]  /*13d0*/  SEL R19, R7, R22, !P1 ;  /* 0x0000001607137207 */ /* 0x000fe40004800000 */
[----:B------:R-:W-:-:S07]  /*13e0*/  SEL R22, R22, R7, !P1 ;  /* 0x0000000716167207 */ /* 0x000fce0004800000 */
.L_x_12:
[----:B------:R-:W-:Y:S05]  /*13f0*/  @!P2 BRA `(.L_x_15) ;  /* 0x00000000000ca947 */ /* 0x000fea0003800000 */
[----:B------:R-:W-:Y:S01]  /*1400*/  UCGABAR_WAIT ;  /* 0x0000000000007dc7 */ /* 0x000fe20008000000 */
[----:B------:R-:W-:Y:S01]  /*1410*/  CCTL.IVALL ;  /* 0x00000000ff00798f */ /* 0x000fe20002000000 */
[----:B------:R-:W-:Y:S05]  /*1420*/  BRA `(.L_x_16) ;  /* 0x0000000000047947 */ /* 0x000fea0003800000 */
.L_x_15:
[----:B------:R-:W-:Y:S06]  /*1430*/  BAR.SYNC.DEFER_BLOCKING 0x0 ;  /* 0x0000000000007b1d */ /* 0x000fec0000010000 */
.L_x_16:
[----:B------:R-:W-:Y:S05]  /*1440*/  @!P4 BRA `(.L_x_17) ;  /* 0x000000600038c947 */ /* 0x000fea0003800000 */
[----:B------:R-:W-:-:S13]  /*1450*/  ISETP.GT.U32.AND P0, PT, R33, 0x1, PT ;  /* 0x000000012100780c */ /* 0x000fda0003f04070 */
[----:B------:R-:W-:Y:S05]  /*1460*/  @P0 EXIT ;  /* 0x000000000000094d */ /* 0x000fea0003800000 */
.L_x_18:
[----:B------:R-:W-:-:S08]  /*1470*/  NOP ;  /* 0x0000000000007918 */ /* 0x000fd00000000000 */
[----:B------:R-:W1:Y:S02]  /*1480*/  USETMAXREG.TRY_ALLOC.CTAPOOL UP0, 0xe8 ;  /* 0x000000e8000079c8 */ /* 0x000e640008000600 */
[----:B-1----:R-:W-:-:S13]  /*1490*/  PLOP3.LUT P0, PT, PT, PT, UP0, 0x80, 0x0 ;  /* 0x000000000000781c */ /* 0x002fda0003f0f008 */
[----:B------:R-:W-:Y:S05]  /*14a0*/  @!P0 BRA `(.L_x_18) ;  /* 0xfffffffc00f08947 */ /* 0x000fea000383ffff */
[----:B------:R-:W-:-:S13]  /*14b0*/  LOP3.LUT P0, RZ, R8, 0xff, RZ, 0xc0, !PT ;  /* 0x000000ff08ff7812 */ /* 0x000fda000780c0ff */
[----:B------:R-:W-:Y:S05]  /*14c0*/  @!P0 EXIT ;  /* 0x000000000000894d */ /* 0x000fea0003800000 */
[----:B------:R-:W2:Y:S01]  /*14d0*/  LDL.64 R10, [R1] ;  /* 0x00000000010a7983 */ /* 0x000ea20000100a00 */
[CC--:B------:R-:W-:Y:S01]  /*14e0*/  LEA.HI R5, R3.reuse, R4.reuse, RZ, 0x2 ;  /* 0x0000000403057211 */ /* 0x0c0fe200078f10ff */
[----:B------:R-:W1:Y:S01]  /*14f0*/  S2UR UR4, SR_CgaCtaId ;  /* 0x00000000000479c3 */ /* 0x000e620000008800 */
[----:B------:R-:W-:Y:S01]  /*1500*/  LEA.HI R3, R3, R4, RZ, 0x5 ;  /* 0x0000000403037211 */ /* 0x000fe200078f28ff */
[----:B------:R-:W-:Y:S01]  /*1510*/  UISETP.LT.AND UP0, UPT, UR40, 0x1, UPT ;  /* 0x000000012800788c */ /* 0x000fe2000bf01270 */
[--C-:B------:R-:W-:Y:S01]  /*1520*/  SHF.R.S32.HI R124, RZ, 0x2, R5.reuse ;  /* 0x00000002ff7c7819 */ /* 0x100fe20000011405 */
[----:B------:R-:W-:Y:S01]  /*1530*/  UIADD3 UR5, UR43, -0x1, URZ ;  /* 0xffffffff2b057890 */ /* 0x000fe2000fffe03f */
[----:B------:R-:W-:Y:S01]  /*1540*/  SHF.R.S32.HI R7, RZ, 0x1f, R5 ;  /* 0x0000001fff077819 */ /* 0x000fe20000011405 */
[----:B------:R-:W-:Y:S01]  /*1550*/  USEL UR42, UR40, 0x1, UP0 ;  /* 0x00000001282a7887 */ /* 0x000fe20008000000 */
[----:B------:R-:W-:Y:S01]  /*1560*/  SHF.R.S32.HI R3, RZ, 0x5, R3 ;  /* 0x00000005ff037819 */ /* 0x000fe20000011403 */
[----:B------:R-:W3:Y:S01]  /*1570*/  LDC R128, c[0x0][0x658] ;  /* 0x00019600ff807b82 */ /* 0x000ee20000000800 */
[----:B------:R-:W-:Y:S01]  /*1580*/  LEA.HI R7, R7, R124, RZ, 0x3 ;  /* 0x0000007c07077211 */ /* 0x000fe200078f18ff */
[----:B------:R-:W-:Y:S01]  /*1590*/  UMOV UR41, 0x400 ;  /* 0x0000040000297882 */ /* 0x000fe20000000000 */
[----:B------:R-:W-:Y:S01]  /*15a0*/  LOP3.LUT R5, R5, 0xfffffffc, RZ, 0xc0, !PT ;  /* 0xfffffffc05057812 */ /* 0x000fe200078ec0ff */
[----:B------:R-:W-:Y:S01]  /*15b0*/  UISETP.NE.AND UP0, UPT, UR5, URZ, UPT ;  /* 0x0000003f0500728c */ /* 0x000fe2000bf05270 */
[----:B------:R-:W-:Y:S01]  /*15c0*/  LOP3.LUT R7, R7, 0xfffffff8, RZ, 0xc0, !PT ;  /* 0xfffffff807077812 */ /* 0x000fe200078ec0ff */
[----:B------:R-:W-:Y:S01]  /*15d0*/  ULDC UR6, c[0x0][0x284] ;  /* 0x0000a10000067ab9 */ /* 0x000fe20000000800 */
[----:B------:R-:W-:Y:S01]  /*15e0*/  USHF.L.U32 UR45, UR40, 0x1, URZ ;  /* 0x00000001282d7899 */ /* 0x000fe2000800063f */
[----:B------:R-:W4:Y:S01]  /*15f0*/  LDC R6, c[0x0][0x288] ;  /* 0x0000a200ff067b82 */ /* 0x000f220000000800 */
[----:B------:R-:W-:Y:S01]  /*1600*/  IMAD.IADD R5, R4, 0x1, -R5 ;  /* 0x0000000104057824 */ /* 0x000fe200078e0a05 */
[----:B------:R-:W-:Y:S01]  /*1610*/  UIADD3 UR42, -UR42, UR40, URZ ;  /* 0x000000282a2a7290 */ /* 0x000fe2000fffe13f */
[----:B------:R-:W-:-:S02]  /*1620*/  IMAD.IADD R124, R124, 0x1, -R7 ;  /* 0x000000017c7c7824 */ /* 0x000fc400078e0a07 */
[----:B------:R-:W-:Y:S02]  /*1630*/  IMAD.MOV.U32 R7, RZ, RZ, 0x1 ;  /* 0x00000001ff077424 */ /* 0x000fe400078e00ff */
[--C-:B------:R-:W-:Y:S01]  /*1640*/  IMAD R132, R3, -0x10, -R124.reuse ;  /* 0xfffffff003847824 */ /* 0x100fe200078e0a7c */
[--C-:B------:R-:W-:Y:S01]  /*1650*/  SHF.R.S32.HI R125, RZ, 0x1f, R124.reuse ;  /* 0x0000001fff7d7819 */ /* 0x100fe2000001147c */
[----:B-1----:R-:W-:Y:S01]  /*1660*/  ULEA UR41, UR4, UR41, 0x18 ;  /* 0x0000002904297291 */ /* 0x002fe2000f8ec03f */
[----:B------:R-:W-:Y:S01]  /*1670*/  IMAD.SHL.U32 R126, R5, 0x2, RZ ;  /* 0x00000002057e7824 */ /* 0x000fe200078e00ff */
[----:B------:R-:W-:Y:S01]  /*1680*/  USHF.L.U32 UR4, UR5, 0x3, URZ ;  /* 0x0000000305047899 */ /* 0x000fe2000800063f */
[----:B------:R-:W-:Y:S01]  /*1690*/  VIADD R132, R132, UR6 ;  /* 0x0000000684847c36 */ /* 0x000fe20008000000 */
[----:B------:R-:W-:Y:S01]  /*16a0*/  USEL UR5, URZ, 0x1, UP0 ;  /* 0x000000013f057887 */ /* 0x000fe20008000000 */
[----:B------:R-:W-:Y:S01]  /*16b0*/  IMAD.WIDE R124, R3, 0x10, R124 ;  /* 0x00000010037c7825 */ /* 0x000fe200078e027c */
[----:B------:R-:W-:Y:S01]  /*16c0*/  UIADD3 UR46, UR41, 0x80, URZ ;  /* 0x00000080292e7890 */ /* 0x000fe2000fffe03f */
[----:B------:R-:W-:Y:S01]  /*16d0*/  SHF.R.S32.HI R127, RZ, 0x1f, R126 ;  /* 0x0000001fff7f7819 */ /* 0x000fe2000001147e */
[----:B------:R-:W-:Y:S01]  /*16e0*/  ULOP3.LUT UR4, UR4, 0x8, URZ, 0xc0, !UPT ;  /* 0x0000000804047892 */ /* 0x000fe2000f8ec03f */
[----:B------:R-:W-:Y:S01]  /*16f0*/  IMAD.MOV.U32 R3, RZ, RZ, -0x1 ;  /* 0xffffffffff037424 */ /* 0x000fe200078e00ff */
[----:B------:R-:W-:Y:S01]  /*1700*/  ULEA UR43, UR43, UR46, 0x3 ;  /* 0x0000002e2b2b7291 */ /* 0x000fe2000f8e183f */
[----:B------:R-:W-:Y:S01]  /*1710*/  IMAD.U32 R134, RZ, RZ, UR5 ;  /* 0x00000005ff867e24 */ /* 0x000fe2000f8e00ff */
[----:B------:R-:W-:-:S02]  /*1720*/  ULOP3.LUT UR47, UR4, 0x8, URZ, 0x3c, !UPT ;  /* 0x00000008042f7892 */ /* 0x000fc4000f8e3c3f */
[-C--:B---3--:R-:W-:Y:S01]  /*1730*/  SHF.L.U32 R3, R3, R128.reuse, RZ ;  /* 0x0000008003037219 */ /* 0x088fe200000006ff */
[----:B----4-:R-:W-:Y:S01]  /*1740*/  IMAD R129, R5, -0x2, R6 ;  /* 0xfffffffe05817824 */ /* 0x010fe200078e0206 */
[----:B------:R-:W-:Y:S01]  /*1750*/  SHF.L.U32 R128, R7, R128, RZ ;  /* 0x0000008007807219 */ /* 0x000fe200000006ff */
[----:B------:R-:W-:Y:S01]  /*1760*/  ULOP3.LUT UR44, UR4, 0x18, URZ, 0x3c, !UPT ;  /* 0x00000018042c7892 */ /* 0x000fe2000f8e3c3f */
[----:B------:R-:W-:Y:S02]  /*1770*/  LOP3.LUT R131, RZ, R3, RZ, 0x33, !PT ;  /* 0x00000003ff837212 */ /* 0x000fe400078e33ff */
[----:B--2---:R-:W-:-:S09]  /*1780*/  SHF.L.U64.HI R130, R10, 0x1, R0 ;  /* 0x000000010a827819 */ /* 0x004fd20000010200 */
.L_x_236:
[----:B------:R-:W-:-:S04]  /*1790*/  SHF.L.U32 R0, R134, 0x1f, RZ ;  /* 0x0000001f86007819 */ /* 0x000fc800000006ff */
[----:B-1----:R-:W1:Y:S02]  /*17a0*/  SYNCS.PHASECHK.TRANS64.TRYWAIT P0, [UR43+-0x8], R0 ;  /* 0xfffff800ff0075a7 */ /* 0x002e64000800016b */
[----:B-1--4-:R-:W-:Y:S05]  /*17b0*/  @!P0 BRA `(.L_x_19) ;  /* 0x0000006c00d88947 */ /* 0x012fea0003800000 */
.L_x_261:
[----:B------:R-:W-:Y:S02]  /*17c0*/  ULDC UR4, c[0x0][0x28c] ;  /* 0x0000a30000047ab9 */ /* 0x000fe40000000800 */
[----:B------:R-:W-:-:S13]  /*17d0*/  ISETP.LT.AND P0, PT, RZ, UR4, PT ;  /* 0x00000004ff007c0c */ /* 0x000fda000bf01270 */
[----:B------:R-:W-:Y:S05]  /*17e0*/  @P0 BRA `(.L_x_20) ;  /* 0x0000000000400947 */ /* 0x000fea0003800000 */
[----:B-1----:R-:W-:Y:S01]  /*17f0*/  MOV R0, 0x0 ;  /* 0x0000000000007802 */ /* 0x002fe20000000f00 */
[----:B------:R-:W-:Y:S01]  /*1800*/  ULDC.64 UR4, c[0x4][0x68] ;  /* 0x01001a0000047ab9 */ /* 0x000fe20000000a00 */
[----:B------:R-:W-:Y:S01]  /*1810*/  ULDC.64 UR6, c[0x4][0x8] ;  /* 0x0100020000067ab9 */ /* 0x000fe20000000a00 */
[----:B------:R-:W-:Y:S01]  /*1820*/  IMAD.U32 R4, RZ, RZ, UR4 ;  /* 0x00000004ff047e24 */ /* 0x000fe2000f8e00ff */
[----:B------:R1:W2:Y:S01]  /*1830*/  LDC.64 R14, c[0x4][R0] ;  /* 0x01000000000e7b82 */ /* 0x0002a20000000a00 */
[----:B------:R-:W-:Y:S01]  /*1840*/  IMAD.U32 R5, RZ, RZ, UR5 ;  /* 0x00000005ff057e24 */ /* 0x000fe2000f8e00ff */
[----:B------:R-:W-:Y:S01]  /*1850*/  ULDC.64 UR4, c[0x4][0x70] ;  /* 0x01001c0000047ab9 */ /* 0x000fe20000000a00 */
[----:B------:R-:W-:Y:S02]  /*1860*/  IMAD.U32 R10, RZ, RZ, UR6 ;  /* 0x00000006ff0a7e24 */ /* 0x000fe4000f8e00ff */
[----:B------:R-:W-:Y:S02]  /*1870*/  IMAD.U32 R6, RZ, RZ, UR4 ;  /* 0x00000004ff067e24 */ /* 0x000fe4000f8e00ff */
[----:B------:R-:W-:-:S02]  /*1880*/  IMAD.U32 R7, RZ, RZ, UR5 ;  /* 0x00000005ff077e24 */ /* 0x000fc4000f8e00ff */
[----:B------:R-:W-:Y:S02]  /*1890*/  IMAD.U32 R11, RZ, RZ, UR7 ;  /* 0x00000007ff0b7e24 */ /* 0x000fe4000f8e00ff */
[----:B------:R-:W-:Y:S02]  /*18a0*/  IMAD.MOV.U32 R8, RZ, RZ, 0x1e1 ;  /* 0x000001e1ff087424 */ /* 0x000fe400078e00ff */
[----:B0-----:R-:W-:Y:S02]  /*18b0*/  IMAD.MOV.U32 R12, RZ, RZ, 0x1 ;  /* 0x00000001ff0c7424 */ /* 0x001fe400078e00ff */
[----:B-1----:R-:W-:-:S07]  /*18c0*/  IMAD.MOV.U32 R13, RZ, RZ, RZ ;  /* 0x000000ffff0d7224 */ /* 0x002fce00078e00ff */
[----:B------:R-:W-:-:S07]  /*18d0*/  LEPC R20, `(.L_x_20) ;  /* 0x000000001014794e */ /* 0x000fce0000000000 */
[----:B--2--5:R-:W-:Y:S05]  /*18e0*/  CALL.ABS.NOINC R14 ;  /* 0x000000000e007343 */ /* 0x024fea0003c00000 */
.L_x_20:
[----:B-1----:R-:W-:-:S04]  /*18f0*/  LOP3.LUT R0, R23, 0x1, RZ, 0xfc, !PT ;  /* 0x0000000117007812 */ /* 0x002fc800078efcff */
[----:B------:R-:W-:-:S13]  /*1900*/  ISETP.NE.AND P0, PT, R0, 0x3, PT ;  /* 0x000000030000780c */ /* 0x000fda0003f05270 */
[----:B------:R-:W-:Y:S05]  /*1910*/  @!P0 BRA `(.L_x_21) ;  /* 0x0000000000048947 */ /* 0x000fea0003800000 */
[----:B------:R-:W-:Y:S01]  /*1920*/  BPT.TRAP 0x1 ;  /* 0x000000040000795c */ /* 0x000fe20000300000 */
.L_x_21:
[----:B------:R-:W-:Y:S02]  /*1930*/  IMAD.U32 R3, RZ, RZ, UR38 ;  /* 0x00000026ff037e24 */ /* 0x000fe4000f8e00ff */
[----:B------:R-:W-:-:S03]  /*1940*/  IMAD.U32 R0, RZ, RZ, UR39 ;  /* 0x00000027ff007e24 */ /* 0x000fc6000f8e00ff */
[----:B------:R-:W-:Y:S02]  /*1950*/  LEA R3, R3, UR41, 0x3 ;  /* 0x0000002903037c11 */ /* 0x000fe4000f8e18ff */
[----:B------:R-:W-:-:S04]  /*1960*/  SHF.L.U32 R0, R0, 0x1f, RZ ;  /* 0x0000001f00007819 */ /* 0x000fc800000006ff */
[----:B------:R1:W2:Y:S01]  /*1970*/  SYNCS.PHASECHK.TRANS64.TRYWAIT P1, [R3+URZ], R0 ;  /* 0x00000000030075a7 */ /* 0x0002a2000802017f */
[----:B------:R-:W-:Y:S05]  /*1980*/  @!P0 BRA `(.L_x_22) ;  /* 0x0000000000048947 */ /* 0x000fea0003800000 */
[----:B------:R-:W-:Y:S01]  /*1990*/  BPT.TRAP 0x1 ;  /* 0x000000040000795c */ /* 0x000fe20000300000 */
.L_x_22:
[----:B------:R-:W-:-:S05]  /*19a0*/  IMAD.U32 R4, RZ, RZ, UR42 ;  /* 0x0000002aff047e24 */ /* 0x000fca000f8e00ff */
[----:B------:R-:W-:Y:S01]  /*19b0*/  ISETP.GE.AND P2, PT, R4, 0x1, PT ;  /* 0x000000010400780c */ /* 0x000fe20003f46270 */
[----:B--2---:R-:W-:-:S12]  /*19c0*/  @P1 BRA `(.L_x_23) ;  /* 0x0000000000081947 */ /* 0x004fd80003800000 */
[----:B------:R-:W2:Y:S02]  /*19d0*/  SYNCS.PHASECHK.TRANS64.TRYWAIT P1, [R3+URZ], R0 ;  /* 0x00000000030075a7 */ /* 0x000ea4000802017f */
[----:B--2---:R-:W-:Y:S05]  /*19e0*/  @!P1 BRA `(.L_x_24) ;  /* 0x0000006c00649947 */ /* 0x004fea0003800000 */
.L_x_23:
[----:B------:R-:W-:Y:S05]  /*19f0*/  WARPSYNC.ALL ;  /* 0x0000000000007948 */ /* 0x000fea0003800000 */
[----:B------:R-:W-:Y:S01]  /*1a00*/  UIADD3 UR4, UR41, 0x180, URZ ;  /* 0x0000018029047890 */ /* 0x000fe2000fffe03f */
[----:B------:R-:W-:Y:S01]  /*1a10*/  WARPGROUP.ARRIVE ;  /* 0x00000000000079c5 */ /* 0x000fe20000000000 */
[----:B------:R-:W-:Y:S02]  /*1a20*/  UIADD3 UR5, UR41, 0xe180, URZ ;  /* 0x0000e18029057890 */ /* 0x000fe4000fffe03f */
[----:B------:R-:W-:Y:S02]  /*1a30*/  USHF.R.U32.HI UR4, URZ, 0x4, UR4 ;  /* 0x000000043f047899 */ /* 0x000fe40008011604 */
[----:B------:R-:W-:-:S02]  /*1a40*/  USHF.R.U32.HI UR5, URZ, 0x4, UR5 ;  /* 0x000000043f057899 */ /* 0x000fc40008011605 */
[----:B------:R-:W-:Y:S02]  /*1a50*/  ULOP3.LUT UR4, UR4, 0x3fff, URZ, 0xc0, !UPT ;  /* 0x00003fff04047892 */ /* 0x000fe4000f8ec03f */
[----:B------:R-:W-:Y:S02]  /*1a60*/  ULOP3.LUT UR5, UR5, 0x3fff, URZ, 0xc0, !UPT ;  /* 0x00003fff05057892 */ /* 0x000fe4000f8ec03f */
[----:B------:R-:W-:Y:S02]  /*1a70*/  ULOP3.LUT UR8, UR4, 0x10000, URZ, 0xfc, !UPT ;  /* 0x0001000004087892 */ /* 0x000fe4000f8efc3f */
[----:B------:R-:W-:Y:S02]  /*1a80*/  ULOP3.LUT UR9, UR5, 0x10000, URZ, 0xfc, !UPT ;  /* 0x0001000005097892 */ /* 0x000fe4000f8efc3f */
[----:B------:R-:W-:Y:S02]  /*1a90*/  ULEA UR10, UR38, UR8, 0x9 ;  /* 0x00000008260a7291 */ /* 0x000fe4000f8e483f */
[----:B------:R-:W-:Y:S01]  /*1aa0*/  UIMAD UR11, UR38, 0x600, UR9 ;  /* 0x00000600260b78a4 */ /* 0x000fe2000f8e0209 */
[----:B------:R-:W-:Y:S01]  /*1ab0*/  UMOV UR5, 0x40000040 ;  /* 0x4000004000057882 */ /* 0x000fe20000000000 */
[----:B------:R-:W-:-:S03]  /*1ac0*/  UMOV UR7, 0x40000040 ;  /* 0x4000004000077882 */ /* 0x000fc60000000000 */
[----:B------:R-:W-:Y:S02]  /*1ad0*/  UMOV UR4, UR10 ;  /* 0x0000000a00047c82 */ /* 0x000fe40008000000 */
[----:B------:R-:W-:Y:S02]  /*1ae0*/  UMOV UR6, UR11 ;  /* 0x0000000b00067c82 */ /* 0x000fe40008000000 */
[----:B------:R-:W-:Y:S01]  /*1af0*/  IGMMA.64x192x32.S8.S8 R24, gdesc[UR4], RZ, !UPT, gsb0 ;  /* 0x04e00000041879f1 */ /* 0x000fe2000c0410ff */
[----:B------:R-:W-:Y:S02]  /*1b00*/  UIADD3 UR4, UR10, 0x2, URZ ;  /* 0x000000020a047890 */ /* 0x000fe4000fffe03f */
[----:B------:R-:W-:Y:S01]  /*1b10*/  UIADD3 UR6, UR11, 0x2, URZ ;  /* 0x000000020b067890 */ /* 0x000fe2000fffe03f */
[----:B------:R-:W-:Y:S01]  /*1b20*/  UMOV UR5, 0x40000040 ;  /* 0x4000004000057882 */ /* 0x000fe20000000000 */
[----:B------:R-:W-:Y:S01]  /*1b30*/  UMOV UR7, 0x40000040 ;  /* 0x4000004000077882 */ /* 0x000fe20000000000 */
[----:B------:R-:W-:-:S02]  /*1b40*/  WARPGROUP.DEPBAR.LE gsb0, 0x0 ;  /* 0x00008000000079c5 */ /* 0x000fc40000010000 */
[----:B------:R-:W-:-:S06]  /*1b50*/  WARPGROUP.ARRIVE ;  /* 0x00000000000079c5 */ /* 0x000fcc0000000000 */
[----:B------:R-:W-:Y:S01]  /*1b60*/  IGMMA.64x192x32.S8.S8 R24, gdesc[UR4], R24, gsb0 ;  /* 0x04e00000041879f1 */ /* 0x000fe20008041018 */
[----:B------:R-:W-:Y:S02]  /*1b70*/  UIADD3 UR4, UR10, 0x4, URZ ;  /* 0x000000040a047890 */ /* 0x000fe4000fffe03f */
[----:B------:R-:W-:Y:S01]  /*1b80*/  UIADD3 UR6, UR11, 0x4, URZ ;  /* 0x000000040b067890 */ /* 0x000fe2000fffe03f */
[----:B------:R-:W-:Y:S01]  /*1b90*/  UMOV UR5, 0x40000040 ;  /* 0x4000004000057882 */ /* 0x000fe20000000000 */
[----:B------:R-:W-:Y:S01]  /*1ba0*/  UMOV UR7, 0x40000040 ;  /* 0x4000004000077882 */ /* 0x000fe20000000000 */
[----:B------:R-:W-:Y:S02]  /*1bb0*/  WARPGROUP.DEPBAR.LE gsb0, 0x0 ;  /* 0x00008000000079c5 */ /* 0x000fe40000010000 */
        /* <DEDUP_REMOVED lines=8> */
[----:B------:R-:W-:Y:S03]  /*1c40*/  IGMMA.64x192x32.S8.S8 R24, gdesc[UR4], R24, gsb0 ;  /* 0x04e00000041879f1 */ /* 0x000fe60008041018 */
[----:B------:R-:W-:Y:S02]  /*1c50*/  WARPGROUP.DEPBAR.LE gsb0, 0x0 ;  /* 0x00008000000079c5 */ /* 0x000fe40000010000 */
[----:B------:R-:W-:Y:S05]  /*1c60*/  @!P2 BRA `(.L_x_25) ;  /* 0x000000040014a947 */ /* 0x000fea0003800000 */
[----:B------:R-:W-:Y:S01]  /*1c70*/  UIADD3 UR4, UR38, 0x1, URZ ;  /* 0x0000000126047890 */ /* 0x000fe2000fffe03f */
[----:B-12---:R-:W-:Y:S02]  /*1c80*/  IMAD.U32 R0, RZ, RZ, UR42 ;  /* 0x0000002aff007e24 */ /* 0x006fe4000f8e00ff */
[----:B------:R-:W-:Y:S01]  /*1c90*/  IMAD.U32 R3, RZ, RZ, UR38 ;  /* 0x00000026ff037e24 */ /* 0x000fe2000f8e00ff */
[----:B------:R-:W-:-:S04]  /*1ca0*/  UISETP.NE.AND UP0, UPT, UR4, 0x7, UPT ;  /* 0x000000070400788c */ /* 0x000fc8000bf05270 */
[----:B------:R-:W-:Y:S02]  /*1cb0*/  USEL UR5, URZ, 0x1, UP0 ;  /* 0x000000013f057887 */ /* 0x000fe40008000000 */
[----:B------:R-:W-:Y:S02]  /*1cc0*/  USEL UR10, UR4, URZ, UP0 ;  /* 0x0000003f040a7287 */ /* 0x000fe40008000000 */
[----:B------:R-:W-:-:S06]  /*1cd0*/  ULOP3.LUT UR5, UR39, UR5, URZ, 0x3c, !UPT ;  /* 0x0000000527057292 */ /* 0x000fcc000f8e3c3f */
[----:B------:R-:W-:-:S07]  /*1ce0*/  IMAD.U32 R6, RZ, RZ, UR5 ;  /* 0x00000005ff067e24 */ /* 0x000fce000f8e00ff */
.L_x_32:
[----:B------:R-:W-:Y:S05]  /*1cf0*/  @!P0 BRA `(.L_x_26) ;  /* 0x0000000000048947 */ /* 0x000fea0003800000 */
[----:B------:R-:W-:Y:S01]  /*1d00*/  BPT.TRAP 0x1 ;  /* 0x000000040000795c */ /* 0x000fe20000300000 */
.L_x_26:
[----:B------:R-:W-:Y:S01]  /*1d10*/  ULEA UR4, UR10, UR41, 0x3 ;  /* 0x000000290a047291 */ /* 0x000fe2000f8e183f */
[----:B------:R-:W-:-:S08]  /*1d20*/  SHF.L.U32 R4, R6, 0x1f, RZ ;  /* 0x0000001f06047819 */ /* 0x000fd000000006ff */
[----:B------:R1:W2:Y:S01]  /*1d30*/  SYNCS.PHASECHK.TRANS64.TRYWAIT P1, [UR4], R4 ;  /* 0x00000004ff0075a7 */ /* 0x0002a20008020144 */
[----:B------:R-:W-:Y:S05]  /*1d40*/  @!P0 BRA `(.L_x_27) ;  /* 0x0000000000048947 */ /* 0x000fea0003800000 */
[----:B------:R-:W-:Y:S01]  /*1d50*/  BPT.TRAP 0x1 ;  /* 0x000000040000795c */ /* 0x000fe20000300000 */
.L_x_27:
[----:B--2---:R-:W-:Y:S05]  /*1d60*/  @P1 BRA `(.L_x_28) ;  /* 0x0000000000081947 */ /* 0x004fea0003800000 */
[----:B------:R-:W2:Y:S02]  /*1d70*/  SYNCS.PHASECHK.TRANS64.TRYWAIT P1, [UR4], R4 ;  /* 0x00000004ff0075a7 */ /* 0x000ea40008020144 */
[----:B--2---:R-:W-:Y:S05]  /*1d80*/  @!P1 BRA `(.L_x_29) ;  /* 0x0000006800909947 */ /* 0x004fea0003800000 */
.L_x_28:
[----:B------:R-:W-:Y:S01]  /*1d90*/  ULEA UR11, UR10, UR8, 0x9 ;  /* 0x000000080a0b7291 */ /* 0x000fe2000f8e483f */
[----:B------:R-:W-:Y:S01]  /*1da0*/  WARPGROUP.ARRIVE ;  /* 0x00000000000079c5 */ /* 0x000fe20000000000 */
[----:B------:R-:W-:Y:S01]  /*1db0*/  UIMAD UR12, UR10, 0x600, UR9 ;  /* 0x000006000a0c78a4 */ /* 0x000fe2000f8e0209 */
[----:B------:R-:W-:Y:S01]  /*1dc0*/  UMOV UR5, 0x40000040 ;  /* 0x4000004000057882 */ /* 0x000fe20000000000 */
[----:B------:R-:W-:-:S03]  /*1dd0*/  UMOV UR7, 0x40000040 ;  /* 0x4000004000077882 */ /* 0x000fc60000000000 */
[----:B------:R-:W-:Y:S02]  /*1de0*/  UMOV UR4, UR11 ;  /* 0x0000000b00047c82 */ /* 0x000fe40008000000 */
[----:B------:R-:W-:Y:S02]  /*1df0*/  UMOV UR6, UR12 ;  /* 0x0000000c00067c82 */ /* 0x000fe40008000000 */
[----:B------:R-:W-:Y:S01]  /*1e00*/  IGMMA.64x192x32.S8.S8 R24, gdesc[UR4], R24, gsb0 ;  /* 0x04e00000041879f1 */ /* 0x000fe20008041018 */
        /* <DEDUP_REMOVED lines=23> */
[----:B------:R-:W-:Y:S01]  /*1f80*/  BPT.TRAP 0x1 ;  /* 0x000000040000795c */ /* 0x000fe20000300000 */
.L_x_30:
[----:B------:R-:W-:-:S13]  /*1f90*/  ISETP.NE.AND P1, PT, R121, RZ, PT ;  /* 0x000000ff7900720c */ /* 0x000fda0003f25270 */
[----:B-12---:R-:W-:-:S05]  /*1fa0*/  @P1 LEA R4, R3, UR41, 0x3 ;  /* 0x0000002903041c11 */ /* 0x006fca000f8e18ff */
[----:B------:R-:W-:-:S05]  /*1fb0*/  @P1 VIADD R5, R4, 0x38 ;  /* 0x0000003804051836 */ /* 0x000fca0000000000 */
[----:B------:R-:W-:-:S04]  /*1fc0*/  @P1 PRMT R5, R120, 0x654, R5 ;  /* 0x0000065478051816 */ /* 0x000fc80000000005 */
[----:B------:R1:W-:Y:S01]  /*1fd0*/  @P1 SYNCS.ARRIVE.TRANS64.RED.A1T0 RZ, [R5+URZ], RZ ;  /* 0x000000ff05ff19a7 */ /* 0x0003e2000810043f */
[----:B------:R-:W-:-:S13]  /*1fe0*/  ISETP.GT.U32.AND P1, PT, R23, 0x1, PT ;  /* 0x000000011700780c */ /* 0x000fda0003f24070 */
[----:B-1----:R-:W-:Y:S05]  /*1ff0*/  @P1 BRA `(.L_x_31) ;  /* 0x0000000000041947 */ /* 0x002fea0003800000 */
[----:B------:R-:W-:Y:S01]  /*2000*/  BPT.TRAP 0x1 ;  /* 0x000000040000795c */ /* 0x000fe20000300000 */
.L_x_31:
[----:B------:R-:W-:Y:S01]  /*2010*/  UIADD3 UR10, UR10, 0x1, URZ ;  /* 0x000000010a0a7890 */ /* 0x000fe2000fffe03f */
[C---:B------:R-:W-:Y:S01]  /*2020*/  ISETP.GT.AND P2, PT, R0.reuse, 0x1, PT ;  /* 0x000000010000780c */ /* 0x040fe20003f44270 */
[----:B------:R-:W-:Y:S02]  /*2030*/  VIADD R3, R3, 0x1 ;  /* 0x0000000103037836 */ /* 0x000fe40000000000 */
[----:B------:R-:W-:Y:S01]  /*2040*/  UISETP.NE.AND UP0, UPT, UR10, 0x7, UPT ;  /* 0x000000070a00788c */ /* 0x000fe2000bf05270 */
[----:B------:R-:W-:Y:S02]  /*2050*/  VIADD R0, R0, 0xffffffff ;  /* 0xffffffff00007836 */ /* 0x000fe40000000000 */
[C---:B------:R-:W-:Y:S01]  /*2060*/  ISETP.NE.AND P1, PT, R3.reuse, 0x7, PT ;  /* 0x000000070300780c */ /* 0x040fe20003f25270 */
[----:B------:R-:W-:Y:S02]  /*2070*/  USEL UR4, URZ, 0x1, UP0 ;  /* 0x000000013f047887 */ /* 0x000fe40008000000 */
[----:B------:R-:W-:Y:S01]  /*2080*/  USEL UR10, UR10, URZ, UP0 ;  /* 0x0000003f0a0a7287 */ /* 0x000fe20008000000 */
[----:B------:R-:W-:-:S03]  /*2090*/  SEL R3, R3, RZ, P1 ;  /* 0x000000ff03037207 */ /* 0x000fc60000800000 */
[----:B------:R-:W-:Y:S01]  /*20a0*/  LOP3.LUT R6, R6, UR4, RZ, 0x3c, !PT ;  /* 0x0000000406067c12 */ /* 0x000fe2000f8e3cff */
[----:B------:R-:W-:Y:S07]  /*20b0*/  @P2 BRA `(.L_x_32) ;  /* 0xfffffffc000c2947 */ /* 0x000fee000383ffff */
.L_x_25:
[----:B-12---:R-:W1:Y:S01]  /*20c0*/  LDC R0, c[0x0][0x28c] ;  /* 0x0000a300ff007b82 */ /* 0x006e620000000800 */
[----:B------:R-:W-:-:S04]  /*20d0*/  IMAD.U32 R3, RZ, RZ, UR47 ;  /* 0x0000002fff037e24 */ /* 0x000fc8000f8e00ff */
[----:B------:R2:W-:Y:S01]  /*20e0*/  SYNCS.ARRIVE.TRANS64.A1T0 RZ, [R3+UR46], RZ ;  /* 0x000000ff03ff79a7 */ /* 0x0005e2000810002e */
[----:B-1----:R-:W-:-:S13]  /*20f0*/  ISETP.GE.AND P1, PT, R0, 0x1, PT ;  /* 0x000000010000780c */ /* 0x002fda0003f26270 */
[----:B--2---:R-:W-:Y:S05]  /*2100*/  @!P1 BRA `(.L_x_33) ;  /* 0x0000000000509947 */ /* 0x004fea0003800000 */
[----:B------:R-:W-:Y:S05]  /*2110*/  @!P0 BRA `(.L_x_34) ;  /* 0x0000000000048947 */ /* 0x000fea0003800000 */
[----:B------:R-:W-:Y:S01]  /*2120*/  BPT.TRAP 0x1 ;  /* 0x000000040000795c */ /* 0x000fe20000300000 */
.L_x_34:
[----:B------:R-:W-:Y:S01]  /*2130*/  ISETP.NE.AND P0, PT, R121, RZ, PT ;  /* 0x000000ff7900720c */ /* 0x000fe20003f05270 */
[----:B------:R-:W-:Y:S01]  /*2140*/  BSSY B0, `(.L_x_35) ;  /* 0x000000e000007945 */ /* 0x000fe20003800000 */
[----:B------:R-:W-:-:S11]  /*2150*/  ISETP.GT.U32.AND P1, PT, R23, 0x1, PT ;  /* 0x000000011700780c */ /* 0x000fd60003f24070 */
[----:B------:R-:W-:Y:S05]  /*2160*/  @!P0 BRA `(.L_x_36) ;  /* 0x00000000002c8947 */ /* 0x000fea0003800000 */
[----:B------:R-:W-:-:S04]  /*2170*/  UIADD3 UR6, UR38, UR42, URZ ;  /* 0x0000002a26067290 */ /* 0x000fc8000fffe03f */
[----:B------:R-:W-:-:S04]  /*2180*/  UIMAD.WIDE.U32 UR4, UR6, 0x24924925, URZ ;  /* 0x24924925060478a5 */ /* 0x000fc8000f8e003f */
[----:B------:R-:W-:-:S04]  /*2190*/  UIADD3 UR4, UR6, -UR5, URZ ;  /* 0x8000000506047290 */ /* 0x000fc8000fffe03f */
[----:B------:R-:W-:-:S04]  /*21a0*/  ULEA.HI UR4, UR4, UR5, URZ, 0x1f ;  /* 0x0000000504047291 */ /* 0x000fc8000f8ff83f */
[----:B------:R-:W-:-:S04]  /*21b0*/  USHF.R.U32.HI UR4, URZ, 0x2, UR4 ;  /* 0x000000023f047899 */ /* 0x000fc80008011604 */
[----:B------:R-:W-:-:S04]  /*21c0*/  UIMAD UR4, UR4, -0x7, UR6 ;  /* 0xfffffff9040478a4 */ /* 0x000fc8000f8e0206 */
[----:B------:R-:W-:-:S04]  /*21d0*/  ULEA UR4, UR4, UR41, 0x3 ;  /* 0x0000002904047291 */ /* 0x000fc8000f8e183f */
[----:B------:R-:W-:-:S06]  /*21e0*/  UIADD3 UR4, UR4, 0x38, URZ ;  /* 0x0000003804047890 */ /* 0x000fcc000fffe03f */
[----:B------:R-:W-:-:S05]  /*21f0*/  IMAD.U32 R3, RZ, RZ, UR4 ;  /* 0x00000004ff037e24 */ /* 0x000fca000f8e00ff */
[----:B------:R-:W-:-:S04]  /*2200*/  PRMT R0, R120, 0x654, R3 ;  /* 0x0000065478007816 */ /* 0x000fc80000000003 */
[----:B------:R1:W-:Y:S03]  /*2210*/  SYNCS.ARRIVE.TRANS64.RED.A1T0 RZ, [R0+URZ], RZ ;  /* 0x000000ff00ff79a7 */ /* 0x0003e6000810043f */
.L_x_36:
[----:B------:R-:W-:Y:S05]  /*2220*/  BSYNC B0 ;  /* 0x0000000000007941 */ /* 0x000fea0003800000 */
.L_x_35:
[----:B------:R-:W-:Y:S05]  /*2230*/  @P1 BRA `(.L_x_33) ;  /* 0x0000000000041947 */ /* 0x000fea0003800000 */
[----:B------:R-:W-:Y:S01]  /*2240*/  BPT.TRAP 0x1 ;  /* 0x000000040000795c */ /* 0x000fe20000300000 */
.L_x_33:
[----:B-1----:R-:W-:Y:S01]  /*2250*/  SHF.L.U32 R0, R134, 0x1f, RZ ;  /* 0x0000001f86007819 */ /* 0x002fe200000006ff */
[----:B------:R-:W-:Y:S01]  /*2260*/  UIADD3 UR38, UR38, UR45, URZ ;  /* 0x0000002d26267290 */ /* 0x000fe2000fffe03f */
[----:B0-----:R-:W-:Y:S01]  /*2270*/  IMAD R13, R19, 0xc0, RZ ;  /* 0x000000c0130d7824 */ /* 0x001fe200078e02ff */
[----:B------:R-:W-:Y:S01]  /*2280*/  UISETP.GE.U32.AND UP1, UPT, UR45, 0x7, UPT ;  /* 0x000000072d00788c */ /* 0x000fe2000bf26070 */
[----:B------:R-:W0:Y:S01]  /*2290*/  SYNCS.PHASECHK.TRANS64.TRYWAIT P0, [UR43+0x8], R0 ;  /* 0x00000800ff0075a7 */ /* 0x000e22000800016b */
[----:B------:R-:W-:Y:S01]  /*22a0*/  UISETP.GT.U32.AND UP0, UPT, UR38, 0x6, UPT ;  /* 0x000000062600788c */ /* 0x000fe2000bf04070 */
[----:B------:R-:W-:Y:S01]  /*22b0*/  SHF.R.S32.HI R11, RZ, 0x1f, R18 ;  /* 0x0000001fff0b7819 */ /* 0x000fe20000011412 */
[----:B------:R-:W-:Y:S02]  /*22c0*/  UIMAD.WIDE.U32 UR4, UR38, 0x24924925, URZ ;  /* 0x24924925260478a5 */ /* 0x000fe4000f8e003f */
[----:B------:R-:W-:Y:S02]  /*22d0*/  UISETP.LT.U32.AND UP0, UPT, UR45, 0x7, UP0 ;  /* 0x000000072d00788c */ /* 0x000fe40008701070 */
[----:B------:R-:W-:-:S02]  /*22e0*/  UIADD3 UR4, UR38, -UR5, URZ ;  /* 0x8000000526047290 */ /* 0x000fc4000fffe03f */
[----:B------:R-:W-:Y:S02]  /*22f0*/  USEL UR6, URZ, 0x1, !UP0 ;  /* 0x000000013f067887 */ /* 0x000fe4000c000000 */
[----:B------:R-:W-:Y:S02]  /*2300*/  ULEA.HI UR4, UR4, UR5, URZ, 0x1f ;  /* 0x0000000504047291 */ /* 0x000fe4000f8ff83f */
[----:B------:R-:W-:Y:S02]  /*2310*/  ULOP3.LUT UR39, UR39, UR6, URZ, 0x3c, !UPT ;  /* 0x0000000627277292 */ /* 0x000fe4000f8e3c3f */
[----:B------:R-:W-:-:S04]  /*2320*/  USHF.R.U32.HI UR4, URZ, 0x2, UR4 ;  /* 0x000000023f047899 */ /* 0x000fc80008011604 */
[----:B------:R-:W-:Y:S02]  /*2330*/  @UP1 ULOP3.LUT UR39, UR39, 0x1, UR4, 0x78, !UPT ;  /* 0x0000000127271892 */ /* 0x000fe4000f8e7804 */
[----:B------:R-:W-:Y:S01]  /*2340*/  UIMAD UR38, UR4, -0x7, UR38 ;  /* 0xfffffff9042678a4 */ /* 0x000fe2000f8e0226 */
[----:B0-----:R-:W-:Y:S11]  /*2350*/  @!P0 BRA `(.L_x_37) ;  /* 0x0000006400348947 */ /* 0x001ff60003800000 */
.L_x_262:
[----:B0-----:R-:W-:Y:S01]  /*2360*/  IMAD.SHL.U32 R3, R22, 0x40, RZ ;  /* 0x0000004016037824 */ /* 0x001fe200078e00ff */
[----:B------:R-:W-:Y:S01]  /*2370*/  ULDC UR6, c[0x0][0x284] ;  /* 0x0000a10000067ab9 */ /* 0x000fe20000000800 */
[----:B------:R-:W-:Y:S01]  /*2380*/  ULDC.64 UR4, c[0x0][0x5d0] ;  /* 0x0001740000047ab9 */ /* 0x000fe20000000a00 */
[----:B------:R-:W-:Y:S01]  /*2390*/  SHF.R.S32.HI R10, RZ, 0x1f, R13 ;  /* 0x0000001fff0a7819 */ /* 0x000fe2000001140d */
[----:B------:R-:W-:Y:S01]  /*23a0*/  IMAD R7, R11, UR4, RZ ;  /* 0x000000040b077c24 */ /* 0x000fe2000f8e02ff */
[----:B------:R-:W-:Y:S01]  /*23b0*/  ISETP.GE.AND P0, PT, R3, UR6, PT ;  /* 0x0000000603007c0c */ /* 0x000fe2000bf06270 */
[C---:B------:R-:W-:Y:S01]  /*23c0*/  IMAD.WIDE.U32 R4, R18.reuse, UR4, R126 ;  /* 0x0000000412047c25 */ /* 0x040fe2000f8e007e */
[----:B------:R-:W-:Y:S02]  /*23d0*/  ULDC UR4, c[0x0][0x288] ;  /* 0x0000a20000047ab9 */ /* 0x000fe40000000800 */
[C---:B------:R-:W-:Y:S01]  /*23e0*/  ISETP.GE.OR P0, PT, R13.reuse, UR4, P0 ;  /* 0x000000040d007c0c */ /* 0x040fe20008706670 */
[----:B------:R-:W-:Y:S01]  /*23f0*/  IMAD R7, R18, UR5, R7 ;  /* 0x0000000512077c24 */ /* 0x000fe2000f8e0207 */
[----:B------:R-:W-:-:S04]  /*2400*/  IADD3 R4, P1, R13, R4, RZ ;  /* 0x000000040d047210 */ /* 0x000fc80007f3e0ff */
[----:B------:R-:W-:-:S07]  /*2410*/  IADD3.X R5, R10, R5, R7, P1, !PT ;  /* 0x000000050a057210 */ /* 0x000fce0000ffe407 */
[----:B------:R-:W-:Y:S05]  /*2420*/  @P0 BRA `(.L_x_38) ;  /* 0x0000004800ac0947 */ /* 0x000fea0003800000 */
[----:B------:R-:W0:Y:S01]  /*2430*/  LDC.64 R8, c[0x0][0x5c8] ;  /* 0x00017200ff087b82 */ /* 0x000e220000000a00 */
[----:B------:R-:W-:Y:S01]  /*2440*/  IMAD.WIDE R14, R22, 0x40, R124 ;  /* 0x00000040160e7825 */ /* 0x000fe200078e027c */
[----:B------:R-:W-:Y:S01]  /*2450*/  ULDC.64 UR4, c[0x0][0x5c0] ;  /* 0x0001700000047ab9 */ /* 0x000fe20000000a00 */
[----:B------:R-:W-:Y:S02]  /*2460*/  BSSY B0, `(.L_x_38) ;  /* 0x00004a7000007945 */ /* 0x000fe40003800000 */
[----:B------:R-:W-:Y:S02]  /*2470*/  IMAD.IADD R20, R132, 0x1, -R3 ;  /* 0x0000000184147824 */ /* 0x000fe400078e0a03 */
[----:B------:R-:W-:Y:S02]  /*2480*/  IMAD.IADD R19, R129, 0x1, -R13 ;  /* 0x0000000181137824 */ /* 0x000fe400078e0a0d */
[-C--:B0-----:R-:W-:Y:S02]  /*2490*/  IMAD R0, R15, R8.reuse, RZ ;  /* 0x000000080f007224 */ /* 0x081fe400078e02ff */
[----:B------:R-:W-:-:S04]  /*24a0*/  IMAD.WIDE.U32 R4, R14, R8, R4 ;  /* 0x000000080e047225 */ /* 0x000fc800078e0004 */
[----:B------:R-:W-:Y:S01]  /*24b0*/  IMAD R7, R14, R9, R0 ;  /* 0x000000090e077224 */ /* 0x000fe200078e0200 */
[----:B------:R-:W-:-:S03]  /*24c0*/  IADD3 R4, P0, R4, UR4, RZ ;  /* 0x0000000404047c10 */ /* 0x000fc6000ff1e0ff */
[----:B------:R-:W-:Y:S01]  /*24d0*/  IMAD.IADD R7, R5, 0x1, R7 ;  /* 0x0000000105077824 */ /* 0x000fe200078e0207 */
[----:B------:R-:W-:-:S04]  /*24e0*/  LEA R6, P1, R8, R4, 0x3 ;  /* 0x0000000408067211 */ /* 0x000fc800078218ff */
[----:B------:R-:W-:Y:S02]  /*24f0*/  IADD3.X R5, R7, UR5, RZ, P0, !PT ;  /* 0x0000000507057c10 */ /* 0x000fe400087fe4ff */
[----:B-----5:R-:W-:Y:S02]  /*2500*/  ISETP.NE.AND P0, PT, R123, RZ, PT ;  /* 0x000000ff7b00720c */ /* 0x020fe40003f05270 */
[----:B------:R-:W-:-:S11]  /*2510*/  LEA.HI.X R7, R8, R5, R9, 0x3, P1 ;  /* 0x0000000508077211 */ /* 0x000fd600008f1c09 */
[----:B------:R-:W-:Y:S05]  /*2520*/  @!P0 BRA `(.L_x_39) ;  /* 0x0000003400e08947 */ /* 0x000fea0003800000 */
[----:B------:R-:W0:Y:S01]  /*2530*/  LDC.64 R136, c[0x0][0x5b0] ;  /* 0x00016c00ff887b82 */ /* 0x000e220000000a00 */
[----:B------:R-:W-:Y:S01]  /*2540*/  ULDC.64 UR4, c[0x0][0x5b8] ;  /* 0x00016e0000047ab9 */ /* 0x000fe20000000a00 */
[----:B------:R-:W-:Y:S01]  /*2550*/  ISETP.GE.AND P1, PT, R20, 0x1, PT ;  /* 0x000000011400780c */ /* 0x000fe20003f26270 */
[C---:B------:R-:W-:Y:S01]  /*2560*/  IMAD.WIDE.U32 R8, R18.reuse, UR4, R126 ;  /* 0x0000000412087c25 */ /* 0x040fe2000f8e007e */
[----:B------:R-:W-:Y:S02]  /*2570*/  BSSY B1, `(.L_x_40) ;  /* 0x000000e000017945 */ /* 0x000fe40003800000 */
[----:B------:R-:W-:Y:S01]  /*2580*/  ISETP.LT.OR P5, PT, R19, 0x1, !P1 ;  /* 0x000000011300780c */ /* 0x000fe20004fa1670 */
[----:B------:R-:W-:Y:S01]  /*2590*/  IMAD R3, R11, UR4, RZ ;  /* 0x000000040b037c24 */ /* 0x000fe2000f8e02ff */
[----:B------:R-:W1:Y:S01]  /*25a0*/  LDC.64 R138, c[0x0][0x5a8] ;  /* 0x00016a00ff8a7b82 */ /* 0x000e620000000a00 */
[----:B------:R-:W-:Y:S02]  /*25b0*/  IADD3 R12, P0, R13, R8, RZ ;  /* 0x000000080d0c7210 */ /* 0x000fe40007f1e0ff */
[----:B------:R-:W-:-:S05]  /*25c0*/  IMAD R3, R18, UR5, R3 ;  /* 0x0000000512037c24 */ /* 0x000fca000f8e0203 */
[----:B------:R-:W-:Y:S01]  /*25d0*/  IADD3.X R13, R10, R9, R3, P0, !PT ;  /* 0x000000090a0d7210 */ /* 0x000fe200007fe403 */
[-C--:B0-----:R-:W-:Y:S02]  /*25e0*/  IMAD R0, R15, R136.reuse, RZ ;  /* 0x000000880f007224 */ /* 0x081fe400078e02ff */
[----:B------:R-:W-:-:S04]  /*25f0*/  IMAD.WIDE.U32 R8, R14, R136, R12 ;  /* 0x000000880e087225 */ /* 0x000fc800078e000c */
[----:B------:R-:W-:Y:S01]  /*2600*/  IMAD R21, R14, R137, R0 ;  /* 0x000000890e157224 */ /* 0x000fe200078e0200 */
[----:B-1----:R-:W-:-:S04]  /*2610*/  IADD3 R8, P0, R8, R138, RZ ;  /* 0x0000008a08087210 */ /* 0x002fc80007f1e0ff */
[----:B------:R-:W-:Y:S01]  /*2620*/  IADD3.X R9, R139, R9, R21, P0, !PT ;  /* 0x000000098b097210 */ /* 0x000fe200007fe415 */
[----:B------:R-:W-:Y:S08]  /*2630*/  @P5 BRA `(.L_x_41) ;  /* 0x0000000000045947 */ /* 0x000ff00003800000 */
[----:B------:R0:W5:Y:S02]  /*2640*/  LDG.E.U8 R133, desc[UR36][R8.64] ;  /* 0x0000002408857981 */ /* 0x000164000c1e1100 */
.L_x_41:
[----:B------:R-:W-:Y:S05]  /*2650*/  BSYNC B1 ;  /* 0x0000000000017941 */ /* 0x000fea0003800000 */
.L_x_40:
[----:B-----5:R-:W-:Y:S01]  /*2660*/  LOP3.LUT R0, R133, 0xffff, RZ, 0xc0, !PT ;  /* 0x0000ffff85007812 */ /* 0x020fe200078ec0ff */
[----:B------:R-:W-:Y:S01]  /*2670*/  IMAD.SHL.U32 R10, R136, 0x8, RZ ;  /* 0x00000008880a7824 */ /* 0x000fe200078e00ff */
[----:B------:R-:W-:Y:S01]  /*2680*/  ISETP.LT.OR P2, PT, R19, 0x2, !P1 ;  /* 0x000000021300780c */ /* 0x000fe20004f41670 */
[----:B------:R-:W-:Y:S01]  /*2690*/  BSSY B1, `(.L_x_42) ;  /* 0x000000e000017945 */ /* 0x000fe20003800000 */
[----:B------:R-:W-:Y:S02]  /*26a0*/  PRMT R0, R0, 0x8880, RZ ;  /* 0x0000888000007816 */ /* 0x000fe400000000ff */
[----:B------:R-:W-:Y:S02]  /*26b0*/  SHF.L.U64.HI R11, R136, 0x3, R137 ;  /* 0x00000003880b7819 */ /* 0x000fe40000010289 */
[----:B------:R-:W-:Y:S01]  /*26c0*/  ISETP.GE.AND P0, PT, R20, 0x9, PT ;  /* 0x000000091400780c */ /* 0x000fe20003f06270 */
[----:B------:R-:W-:Y:S02]  /*26d0*/  IMAD R3, R0, R123, RZ ;  /* 0x0000007b00037224 */ /* 0x000fe400078e02ff */
[----:B------:R-:W-:-:S04]  /*26e0*/  IMAD.WIDE.U32 R10, R14, R136, R10 ;  /* 0x000000880e0a7225 */ /* 0x000fc800078e000a */
[----:B------:R-:W-:Y:S01]  /*26f0*/  @!P5 IMAD R15, R24, R122, R3 ;  /* 0x0000007a180fd224 */ /* 0x000fe200078e0203 */
[----:B------:R-:W-:Y:S01]  /*2700*/  IADD3 R10, P3, P4, R12, R138, R10 ;  /* 0x0000008a0c0a7210 */ /* 0x000fe20007c7e00a */
[----:B------:R-:W-:-:S03]  /*2710*/  IMAD.IADD R14, R21, 0x1, R11 ;  /* 0x00000001150e7824 */ /* 0x000fc600078e020b */
[----:B------:R1:W-:Y:S01]  /*2720*/  @!P5 STG.E.U8 desc[UR36][R4.64], R15 ;  /* 0x0000000f0400d986 */ /* 0x0003e2000c101124 */
[----:B------:R-:W-:Y:S08]  /*2730*/  @P2 BRA `(.L_x_43) ;  /* 0x00000000000c2947 */ /* 0x000ff00003800000 */
[----:B------:R-:W2:Y:S02]  /*2740*/  LDG.E.U8 R133, desc[UR36][R8.64+0x1] ;  /* 0x0000012408857981 */ /* 0x000ea4000c1e1100 */
[----:B--2---:R-:W-:-:S05]  /*2750*/  PRMT R0, R133, 0x8880, RZ ;  /* 0x0000888085007816 */ /* 0x004fca00000000ff */
[----:B------:R-:W-:-:S07]  /*2760*/  IMAD R3, R0, R123, RZ ;  /* 0x0000007b00037224 */ /* 0x000fce00078e02ff */
.L_x_43:
[----:B------:R-:W-:Y:S05]  /*2770*/  BSYNC B1 ;  /* 0x0000000000017941 */ /* 0x000fea0003800000 */
.L_x_42:
[----:B------:R-:W-:Y:S01]  /*2780*/  ISETP.LT.OR P5, PT, R19, 0x1, !P0 ;  /* 0x000000011300780c */ /* 0x000fe200047a1670 */
[----:B------:R-:W-:Y:S01]  /*2790*/  @!P2 IMAD R25, R25, R122, R3 ;  /* 0x0000007a1919a224 */ /* 0x000fe200078e0203 */
[----:B------:R-:W-:Y:S01]  /*27a0*/  BSSY B1, `(.L_x_44) ;  /* 0x000000a000017945 */ /* 0x000fe20003800000 */
[----:B------:R-:W-:Y:S02]  /*27b0*/  IADD3.X R11, R13, R139, R14, P3, P4 ;  /* 0x0000008b0d0b7210 */ /* 0x000fe40001fe840e */
[C---:B------:R-:W-:Y:S01]  /*27c0*/  ISETP.LT.OR P3, PT, R19.reuse, 0x2, !P0 ;  /* 0x000000021300780c */ /* 0x040fe20004761670 */
[----:B------:R2:W-:Y:S01]  /*27d0*/  @!P2 STG.E.U8 desc[UR36][R4.64+0x1], R25 ;  /* 0x000001190400a986 */ /* 0x0005e2000c101124 */
[C---:B------:R-:W-:Y:S02]  /*27e0*/  ISETP.LT.OR P4, PT, R19.reuse, 0x9, !P1 ;  /* 0x000000091300780c */ /* 0x040fe40004f81670 */
[----:B------:R-:W-:-:S04]  /*27f0*/  ISETP.LT.OR P2, PT, R19, 0xa, !P1 ;  /* 0x0000000a1300780c */ /* 0x000fc80004f41670 */
[----:B------:R-:W-:Y:S09]  /*2800*/  @P5 BRA `(.L_x_45) ;  /* 0x00000000000c5947 */ /* 0x000ff20003800000 */
[----:B------:R-:W3:Y:S02]  /*2810*/  LDG.E.U8 R133, desc[UR36][R10.64] ;  /* 0x000000240a857981 */ /* 0x000ee4000c1e1100 */
[----:B---3--:R-:W-:-:S05]  /*2820*/  PRMT R0, R133, 0x8880, RZ ;  /* 0x0000888085007816 */ /* 0x008fca00000000ff */
[----:B------:R-:W-:-:S07]  /*2830*/  IMAD R3, R0, R123, RZ ;  /* 0x0000007b00037224 */ /* 0x000fce00078e02ff */
.L_x_45:
[----:B------:R-:W-:Y:S05]  /*2840*/  BSYNC B1 ;  /* 0x0000000000017941 */ /* 0x000fea0003800000 */
.L_x_44:
[----:B------:R-:W-:Y:S01]  /*2850*/  @!P5 IMAD R13, R26, R122, R3 ;  /* 0x0000007a1a0dd224 */ /* 0x000fe200078e0203 */
[----:B------:R-:W-:Y:S04]  /*2860*/  BSSY B1, `(.L_x_46) ;  /* 0x0000006000017945 */ /* 0x000fe80003800000 */
[----:B------:R3:W-:Y:S01]  /*2870*/  @!P5 STG.E.U8 desc[UR36][R6.64], R13 ;  /* 0x0000000d0600d986 */ /* 0x0007e2000c101124 */
[----:B------:R-:W-:Y:S05]  /*2880*/  @P3 BRA `(.L_x_47) ;  /* 0x00000000000c3947 */ /* 0x000fea0003800000 */
[----:B------:R-:W4:Y:S02]  /*2890*/  LDG.E.U8 R133, desc[UR36][R10.64+0x1] ;  /* 0x000001240a857981 */ /* 0x000f24000c1e1100 */
[----:B----4-:R-:W-:-:S05]  /*28a0*/  PRMT R0, R133, 0x8880, RZ ;  /* 0x0000888085007816 */ /* 0x010fca00000000ff */
[----:B------:R-:W-:-:S07]  /*28b0*/  IMAD R3, R0, R123, RZ ;  /* 0x0000007b00037224 */ /* 0x000fce00078e02ff */
.L_x_47:
[----:B------:R-:W-:Y:S05]  /*28c0*/  BSYNC B1 ;  /* 0x0000000000017941 */ /* 0x000fea0003800000 */
.L_x_46:
[----:B------:R-:W-:Y:S01]  /*28d0*/  @!P3 IMAD R27, R27, R122, R3 ;  /* 0x0000007a1b1bb224 */ /* 0x000fe200078e0203 */
[----:B------:R-:W-:Y:S04]  /*28e0*/  BSSY B1, `(.L_x_48) ;  /* 0x0000006000017945 */ /* 0x000fe80003800000 */
[----:B------:R4:W-:Y:S01]  /*28f0*/  @!P3 STG.E.U8 desc[UR36][R6.64+0x1], R27 ;  /* 0x0000011b0600b986 */ /* 0x0009e2000c101124 */
[----:B------:R-:W-:Y:S05]  /*2900*/  @P4 BRA `(.L_x_49) ;  /* 0x00000000000c4947 */ /* 0x000fea0003800000 */
[----:B------:R-:W5:Y:S02]  /*2910*/  LDG.E.U8 R133, desc[UR36][R8.64+0x8] ;  /* 0x0000082408857981 */ /* 0x000f64000c1e1100 */
[----:B-----5:R-:W-:-:S05]  /*2920*/  PRMT R0, R133, 0x8880, RZ ;  /* 0x0000888085007816 */ /* 0x020fca00000000ff */
[----:B------:R-:W-:-:S07]  /*2930*/  IMAD R3, R0, R123, RZ ;  /* 0x0000007b00037224 */ /* 0x000fce00078e02ff */
.L_x_49:
[----:B------:R-:W-:Y:S05]  /*2940*/  BSYNC B1 ;  /* 0x0000000000017941 */ /* 0x000fea0003800000 */
.L_x_48:
[----:B---3--:R-:W-:Y:S01]  /*2950*/  @!P4 IMAD R13, R28, R122, R3 ;  /* 0x0000007a1c0dc224 */ /* 0x008fe200078e0203 */
[----:B------:R-:W-:Y:S04]  /*2960*/  BSSY B1, `(.L_x_50) ;  /* 0x0000006000017945 */ /* 0x000fe80003800000 */
[----:B------:R3:W-:Y:S01]  /*2970*/  @!P4 STG.E.U8 desc[UR36][R4.64+0x8], R13 ;  /* 0x0000080d0400c986 */ /* 0x0007e2000c101124 */
[----:B------:R-:W-:Y:S05]  /*2980*/  @P2 BRA `(.L_x_51) ;  /* 0x00000000000c2947 */ /* 0x000fea0003800000 */
[----:B------:R-:W5:Y:S02]  /*2990*/  LDG.E.U8 R133, desc[UR36][R8.64+0x9] ;  /* 0x0000092408857981 */ /* 0x000f64000c1e1100 */
[----:B-----5:R-:W-:-:S05]  /*29a0*/  PRMT R0, R133, 0x8880, RZ ;  /* 0x0000888085007816 */ /* 0x020fca00000000ff */
[----:B------:R-:W-:-:S07]  /*29b0*/  IMAD R3, R0, R123, RZ ;  /* 0x0000007b00037224 */ /* 0x000fce00078e02ff */
.L_x_51:
[----:B------:R-:W-:Y:S05]  /*29c0*/  BSYNC B1 ;  /* 0x0000000000017941 */ /* 0x000fea0003800000 */
.L_x_50:
[----:B------:R-:W-:Y:S01]  /*29d0*/  ISETP.LT.OR P4, PT, R19, 0x9, !P0 ;  /* 0x000000091300780c */ /* 0x000fe20004781670 */
[----:B------:R-:W-:Y:S01]  /*29e0*/  @!P2 IMAD R29, R29, R122, R3 ;  /* 0x0000007a1d1da224 */ /* 0x000fe200078e0203 */
[----:B------:R-:W-:Y:S01]  /*29f0*/  BSSY B1, `(.L_x_52) ;  /* 0x0000009000017945 */ /* 0x000fe20003800000 */
[C---:B------:R-:W-:Y:S02]  /*2a00*/  ISETP.LT.OR P3, PT, R19.reuse, 0xa, !P0 ;  /* 0x0000000a1300780c */ /* 0x040fe40004761670 */
[C---:B------:R-:W-:Y:S01]  /*2a10*/  ISETP.LT.OR P5, PT, R19.reuse, 0x11, !P1 ;  /* 0x000000111300780c */ /* 0x040fe20004fa1670 */
[----:B------:R0:W-:Y:S01]  /*2a20*/  @!P2 STG.E.U8 desc[UR36][R4.64+0x9], R29 ;  /* 0x0000091d0400a986 */ /* 0x0001e2000c101124 */
[----:B------:R-:W-:-:S06]  /*2a30*/  ISETP.LT.OR P2, PT, R19, 0x12, !P1 ;  /* 0x000000121300780c */ /* 0x000fcc0004f41670 */
[----:B------:R-:W-:Y:S07]  /*2a40*/  @P4 BRA `(.L_x_53) ;  /* 0x00000000000c4947 */ /* 0x000fee0003800000 */
[----:B------:R-:W5:Y:S02]  /*2a50*/  LDG.E.U8 R133, desc[UR36][R10.64+0x8] ;  /* 0x000008240a857981 */ /* 0x000f64000c1e1100 */
[----:B-----5:R-:W-:-:S05]  /*2a60*/  PRMT R0, R133, 0x8880, RZ ;  /* 0x0000888085007816 */ /* 0x020fca00000000ff */
[----:B------:R-:W-:-:S07]  /*2a70*/  IMAD R3, R0, R123, RZ ;  /* 0x0000007b00037224 */ /* 0x000fce00078e02ff */
.L_x_53:
[----:B------:R-:W-:Y:S05]  /*2a80*/  BSYNC B1 ;  /* 0x0000000000017941 */ /* 0x000fea0003800000 */
.L_x_52:
[----:B---3--:R-:W-:Y:S01]  /*2a90*/  @!P4 IMAD R13, R30, R122, R3 ;  /* 0x0000007a1e0dc224 */ /* 0x008fe200078e0203 */
[----:B------:R-:W-:Y:S04]  /*2aa0*/  BSSY B1, `(.L_x_54) ;  /* 0x0000006000017945 */ /* 0x000fe80003800000 */
[----:B------:R3:W-:Y:S01]  /*2ab0*/  @!P4 STG.E.U8 desc[UR36][R6.64+0x8], R13 ;  /* 0x0000080d0600c986 */ /* 0x0007e2000c101124 */
[----:B------:R-:W-:Y:S05]  /*2ac0*/  @P3 BRA `(.L_x_55) ;  /* 0x00000000000c3947 */ /* 0x000fea0003800000 */
[----:B------:R-:W5:Y:S02]  /*2ad0*/  LDG.E.U8 R133, desc[UR36][R10.64+0x9] ;  /* 0x000009240a857981 */ /* 0x000f64000c1e1100 */
[----:B-----5:R-:W-:-:S05]  /*2ae0*/  PRMT R0, R133, 0x8880, RZ ;  /* 0x0000888085007816 */ /* 0x020fca00000000ff */
[----:B------:R-:W-:-:S07]  /*2af0*/  IMAD R3, R0, R123, RZ ;  /* 0x0000007b00037224 */ /* 0x000fce00078e02ff */
.L_x_55:
[----:B------:R-:W-:Y:S05]  /*2b00*/  BSYNC B1 ;  /* 0x0000000000017941 */ /* 0x000fea0003800000 */
.L_x_54:
[----:B------:R-:W-:Y:S01]  /*2b10*/  @!P3 IMAD R31, R31, R122, R3 ;  /* 0x0000007a1f1fb224 */ /* 0x000fe200078e0203 */
[----:B------:R-:W-:Y:S04]  /*2b20*/  BSSY B1, `(.L_x_56) ;  /* 0x0000006000017945 */ /* 0x000fe80003800000 */
[----:B------:R0:W-:Y:S01]  /*2b30*/  @!P3 STG.E.U8 desc[UR36][R6.64+0x9], R31 ;  /* 0x0000091f0600b986 */ /* 0x0001e2000c101124 */
[----:B------:R-:W-:Y:S05]  /*2b40*/  @P5 BRA `(.L_x_57) ;  /* 0x00000000000c5947 */ /* 0x000fea0003800000 */
[----:B------:R-:W5:Y:S02]  /*2b50*/  LDG.E.U8 R133, desc[UR36][R8.64+0x10] ;  /* 0x0000102408857981 */ /* 0x000f64000c1e1100 */
[----:B-----5:R-:W-:-:S05]  /*2b60*/  PRMT R0, R133, 0x8880, RZ ;  /* 0x0000888085007816 */ /* 0x020fca00000000ff */
[----:B------:R-:W-:-:S07]  /*2b70*/  IMAD R3, R0, R123, RZ ;  /* 0x0000007b00037224 */ /* 0x000fce00078e02ff */
.L_x_57:
[----:B------:R-:W-:Y:S05]  /*2b80*/  BSYNC B1 ;  /* 0x0000000000017941 */ /* 0x000fea0003800000 */
.L_x_56:
[----:B---3--:R-:W-:Y:S01]  /*2b90*/  @!P5 IMAD R13, R32, R122, R3 ;  /* 0x0000007a200dd224 */ /* 0x008fe200078e0203 */
[----:B------:R-:W-:Y:S04]  /*2ba0*/  BSSY B1, `(.L_x_58) ;  /* 0x0000006000017945 */ /* 0x000fe80003800000 */
[----:B------:R3:W-:Y:S01]  /*2bb0*/  @!P5 STG.E.U8 desc[UR36][R4.64+0x10], R13 ;  /* 0x0000100d0400d986 */ /* 0x0007e2000c101124 */
[----:B------:R-:W-:Y:S05]  /*2bc0*/  @P2 BRA `(.L_x_59) ;  /* 0x00000000000c2947 */ /* 0x000fea0003800000 */
[----:B------:R-:W5:Y:S02]  /*2bd0*/  LDG.E.U8 R133, desc[UR36][R8.64+0x11] ;  /* 0x0000112408857981 */ /* 0x000f64000c1e1100 */
[----:B-----5:R-:W-:-:S05]  /*2be0*/  PRMT R0, R133, 0x8880, RZ ;  /* 0x0000888085007816 */ /* 0x020fca00000000ff */
[----:B------:R-:W-:-:S07]  /*2bf0*/  IMAD R3, R0, R123, RZ ;  /* 0x0000007b00037224 */ /* 0x000fce00078e02ff */
.L_x_59:
[----:B------:R-:W-:Y:S05]  /*2c00*/  BSYNC B1 ;  /* 0x0000000000017941 */ /* 0x000fea0003800000 */
.L_x_58:
        /* <DEDUP_REMOVED lines=11> */
.L_x_61:
[----:B------:R-:W-:Y:S05]  /*2cc0*/  BSYNC B1 ;  /* 0x0000000000017941 */ /* 0x000fea0003800000 */
.L_x_60:
[----:B---3--:R-:W-:Y:S01]  /*2cd0*/  @!P4 IMAD R13, R34, R122, R3 ;  /* 0x0000007a220dc224 */ /* 0x008fe200078e0203 */
[----:B------:R-:W-:Y:S04]  /*2ce0*/  BSSY B1, `(.L_x_62) ;  /* 0x0000006000017945 */ /* 0x000fe80003800000 */
[----:B------:R3:W-:Y:S01]  /*2cf0*/  @!P4 STG.E.U8 desc[UR36][R6.64+0x10], R13 ;  /* 0x0000100d0600c986 */ /* 0x0007e2000c101124 */
[----:B------:R-:W-:Y:S05]  /*2d00*/  @P3 BRA `(.L_x_63) ;  /* 0x00000000000c3947 */ /* 0x000fea0003800000 */
[----:B------:R-:W5:Y:S02]  /*2d10*/  LDG.E.U8 R133, desc[UR36][R10.64+0x11] ;  /* 0x000011240a857981 */ /* 0x000f64000c1e1100 */
[----:B-----5:R-:W-:-:S05]  /*2d20*/  PRMT R0, R133, 0x8880, RZ ;  /* 0x0000888085007816 */ /* 0x020fca00000000ff */
[----:B------:R-:W-:-:S07]  /*2d30*/  IMAD R3, R0, R123, RZ ;  /* 0x0000007b00037224 */ /* 0x000fce00078e02ff */
.L_x_63:
[----:B------:R-:W-:Y:S05]  /*2d40*/  BSYNC B1 ;  /* 0x0000000000017941 */ /* 0x000fea0003800000 */
.L_x_62:
[----:B------:R-:W-:Y:S01]  /*2d50*/  @!P3 IMAD R35, R35, R122, R3 ;  /* 0x0000007a2323b224 */ /* 0x000fe200078e0203 */
[----:B------:R-:W-:Y:S04]  /*2d60*/  BSSY B1, `(.L_x_64) ;  /* 0x0000006000017945 */ /* 0x000fe80003800000 */
[----:B------:R0:W-:Y:S01]  /*2d70*/  @!P3 STG.E.U8 desc[UR36][R6.64+0x11], R35 ;  /* 0x000011230600b986 */ /* 0x0001e2000c101124 */
[----:B------:R-:W-:Y:S05]  /*2d80*/  @P5 BRA `(.L_x_65) ;  /* 0x00000000000c5947 */ /* 0x000fea0003800000 */
[----:B------:R-:W5:Y:S02]  /*2d90*/  LDG.E.U8 R133, desc[UR36][R8.64+0x18] ;  /* 0x0000182408857981 */ /* 0x000f64000c1e1100 */
[----:B-----5:R-:W-:-:S05]  /*2da0*/  PRMT R0, R133, 0x8880, RZ ;  /* 0x0000888085007816 */ /* 0x020fca00000000ff */
[----:B------:R-:W-:-:S07]  /*2db0*/  IMAD R3, R0, R123, RZ ;  /* 0x0000007b00037224 */ /* 0x000fce00078e02ff */
.L_x_65:
[----:B------:R-:W-:Y:S05]  /*2dc0*/  BSYNC B1 ;  /* 0x0000000000017941 */ /* 0x000fea0003800000 */
.L_x_64:
[----:B---3--:R-:W-:Y:S01]  /*2dd0*/  @!P5 IMAD R13, R36, R122, R3 ;  /* 0x0000007a240dd224 */ /* 0x008fe200078e0203 */
[----:B------:R-:W-:Y:S04]  /*2de0*/  BSSY B1, `(.L_x_66) ;  /* 0x0000006000017945 */ /* 0x000fe80003800000 */
[----:B------:R3:W-:Y:S01]  /*2df0*/  @!P5 STG.E.U8 desc[UR36][R4.64+0x18], R13 ;  /* 0x0000180d0400d986 */ /* 0x0007e2000c101124 */
[----:B------:R-:W-:Y:S05]  /*2e00*/  @P2 BRA `(.L_x_67) ;  /* 0x00000000000c2947 */ /* 0x000fea0003800000 */
[----:B------:R-:W5:Y:S02]  /*2e10*/  LDG.E.U8 R133, desc[UR36][R8.64+0x19] ;  /* 0x0000192408857981 */ /* 0x000f64000c1e1100 */
[----:B-----5:R-:W-:-:S05]  /*2e20*/  PRMT R0, R133, 0x8880, RZ ;  /* 0x0000888085007816 */ /* 0x020fca00000000ff */
[----:B------:R-:W-:-:S07]  /*2e30*/  IMAD R3, R0, R123, RZ ;  /* 0x0000007b00037224 */ /* 0x000fce00078e02ff */
.L_x_67:
[----:B------:R-:W-:Y:S05]  /*2e40*/  BSYNC B1 ;  /* 0x0000000000017941 */ /* 0x000fea0003800000 */
.L_x_66:
        /* <DEDUP_REMOVED lines=11> */
.L_x_69:
[----:B------:R-:W-:Y:S05]  /*2f00*/  BSYNC B1 ;  /* 0x0000000000017941 */ /* 0x000fea0003800000 */
.L_x_68:
[----:B---3--:R-:W-:Y:S01]  /*2f10*/  @!P4 IMAD R13, R38, R122, R3 ;  /* 0x0000007a260dc224 */ /* 0x008fe200078e0203 */
[----:B------:R-:W-:Y:S04]  /*2f20*/  BSSY B1, `(.L_x_70) ;  /* 0x0000006000017945 */ /* 0x000fe80003800000 */
[----:B------:R3:W-:Y:S01]  /*2f30*/  @!P4 STG.E.U8 desc[UR36][R6.64+0x18], R13 ;  /* 0x0000180d0600c986 */ /* 0x0007e2000c101124 */
[----:B------:R-:W-:Y:S05]  /*2f40*/  @P3 BRA `(.L_x_71) ;  /* 0x00000000000c3947 */ /* 0x000fea0003800000 */
[----:B------:R-:W5:Y:S02]  /*2f50*/  LDG.E.U8 R133, desc[UR36][R10.64+0x19] ;  /* 0x000019240a857981 */ /* 0x000f64000c1e1100 */
[----:B-----5:R-:W-:-:S05]  /*2f60*/  PRMT R0, R133, 0x8880, RZ ;  /* 0x0000888085007816 */ /* 0x020fca00000000ff */
[----:B------:R-:W-:-:S07]  /*2f70*/  IMAD R3, R0, R123, RZ ;  /* 0x0000007b00037224 */ /* 0x000fce00078e02ff */
.L_x_71:
[----:B------:R-:W-:Y:S05]  /*2f80*/  BSYNC B1 ;  /* 0x0000000000017941 */ /* 0x000fea0003800000 */
.L_x_70:
[----:B------:R-:W-:Y:S01]  /*2f90*/  @!P3 IMAD R39, R39, R122, R3 ;  /* 0x0000007a2727b224 */ /* 0x000fe200078e0203 */
[----:B------:R-:W-:Y:S04]  /*2fa0*/  BSSY B1, `(.L_x_72) ;  /* 0x0000006000017945 */ /* 0x000fe80003800000 */
[----:B------:R0:W-:Y:S01]  /*2fb0*/  @!P3 STG.E.U8 desc[UR36][R6.64+0x19], R39 ;  /* 0x000019270600b986 */ /* 0x0001e2000c101124 */
[----:B------:R-:W-:Y:S05]  /*2fc0*/  @P5 BRA `(.L_x_73) ;  /* 0x00000000000c5947 */ /* 0x000fea0003800000 */
[----:B------:R-:W5:Y:S02]  /*2fd0*/  LDG.E.U8 R133, desc[UR36][R8.64+0x20] ;  /* 0x0000202408857981 */ /* 0x000f64000c1e1100 */
[----:B-----5:R-:W-:-:S05]  /*2fe0*/  PRMT R0, R133, 0x8880, RZ ;  /* 0x0000888085007816 */ /* 0x020fca00000000ff */
[----:B------:R-:W-:-:S07]  /*2ff0*/  IMAD R3, R0, R123, RZ ;  /* 0x0000007b00037224 */ /* 0x000fce00078e02ff */
.L_x_73:
[----:B------:R-:W-:Y:S05]  /*3000*/  BSYNC B1 ;  /* 0x0000000000017941 */ /* 0x000fea0003800000 */
.L_x_72:
[----:B---3--:R-:W-:Y:S01]  /*3010*/  @!P5 IMAD R13, R40, R122, R3 ;  /* 0x0000007a280dd224 */ /* 0x008fe200078e0203 */
[----:B------:R-:W-:Y:S04]  /*3020*/  BSSY B1, `(.L_x_74) ;  /* 0x0000006000017945 */ /* 0x000fe80003800000 */
[----:B------:R3:W-:Y:S01]  /*3030*/  @!P5 STG.E.U8 desc[UR36][R4.64+0x20], R13 ;  /* 0x0000200d0400d986 */ /* 0x0007e2000c101124 */
[----:B------:R-:W-:Y:S05]  /*3040*/  @P2 BRA `(.L_x_75) ;  /* 0x00000000000c2947 */ /* 0x000fea0003800000 */
[----:B------:R-:W5:Y:S02]  /*3050*/  LDG.E.U8 R133, desc[UR36][R8.64+0x21] ;  /* 0x0000212408857981 */ /* 0x000f64000c1e1100 */
[----:B-----5:R-:W-:-:S05]  /*3060*/  PRMT R0, R133, 0x8880, RZ ;  /* 0x0000888085007816 */ /* 0x020fca00000000ff */
[----:B------:R-:W-:-:S07]  /*3070*/  IMAD R3, R0, R123, RZ ;  /* 0x0000007b00037224 */ /* 0x000fce00078e02ff */
.L_x_75:
[----:B------:R-:W-:Y:S05]  /*3080*/  BSYNC B1 ;  /* 0x0000000000017941 */ /* 0x000fea0003800000 */
.L_x_74:
        /* <DEDUP_REMOVED lines=11> */
.L_x_77:
[----:B------:R-:W-:Y:S05]  /*3140*/  BSYNC B1 ;  /* 0x0000000000017941 */ /* 0x000fea0003800000 */
.L_x_76:
[----:B---3--:R-:W-:Y:S01]  /*3150*/  @!P4 IMAD R13, R42, R122, R3 ;  /* 0x0000007a2a0dc224 */ /* 0x008fe200078e0203 */
[----:B------:R-:W-:Y:S04]  /*3160*/  BSSY B1, `(.L_x_78) ;  /* 0x0000006000017945 */ /* 0x000fe80003800000 */
[----:B------:R3:W-:Y:S01]  /*3170*/  @!P4 STG.E.U8 desc[UR36][R6.64+0x20], R13 ;  /* 0x0000200d0600c986 */ /* 0x0007e2000c101124 */
[----:B------:R-:W-:Y:S05]  /*3180*/  @P3 BRA `(.L_x_79) ;  /* 0x00000000000c3947 */ /* 0x000fea0003800000 */
[----:B------:R-:W5:Y:S02]  /*3190*/  LDG.E.U8 R133, desc[UR36][R10.64+0x21] ;  /* 0x000021240a857981 */ /* 0x000f64000c1e1100 */
[----:B-----5:R-:W-:-:S05]  /*31a0*/  PRMT R0, R133, 0x8880, RZ ;  /* 0x0000888085007816 */ /* 0x020fca00000000ff */
[----:B------:R-:W-:-:S07]  /*31b0*/  IMAD R3, R0, R123, RZ ;  /* 0x0000007b00037224 */ /* 0x000fce00078e02ff */
.L_x_79:
[----:B------:R-:W-:Y:S05]  /*31c0*/  BSYNC B1 ;  /* 0x0000000000017941 */ /* 0x000fea0003800000 */
.L_x_78:
[----:B------:R-:W-:Y:S01]  /*31d0*/  @!P3 IMAD R43, R43, R122, R3 ;  /* 0x0000007a2b2bb224 */ /* 0x000fe200078e0203 */
[----:B------:R-:W-:Y:S04]  /*31e0*/  BSSY B1, `(.L_x_80) ;  /* 0x0000006000017945 */ /* 0x000fe80003800000 */
[----:B------:R0:W-:Y:S01]  /*31f0*/  @!P3 STG.E.U8 desc[UR36][R6.64+0x21], R43 ;  /* 0x0000212b0600b986 */ /* 0x0001e2000c101124 */
[----:B------:R-:W-:Y:S05]  /*3200*/  @P5 BRA `(.L_x_81) ;  /* 0x00000000000c5947 */ /* 0x000fea0003800000 */
[----:B------:R-:W5:Y:S02]  /*3210*/  LDG.E.U8 R133, desc[UR36][R8.64+0x28] ;  /* 0x0000282408857981 */ /* 0x000f64000c1e1100 */
[----:B-----5:R-:W-:-:S05]  /*3220*/  PRMT R0, R133, 0x8880, RZ ;  /* 0x0000888085007816 */ /* 0x020fca00000000ff */
[----:B------:R-:W-:-:S07]  /*3230*/  IMAD R3, R0, R123, RZ ;  /* 0x0000007b00037224 */ /* 0x000fce00078e02ff */
.L_x_81:
[----:B------:R-:W-:Y:S05]  /*3240*/  BSYNC B1 ;  /* 0x0000000000017941 */ /* 0x000fea0003800000 */
.L_x_80:
[----:B---3--:R-:W-:Y:S01]  /*3250*/  @!P5 IMAD R13, R44, R122, R3 ;  /* 0x0000007a2c0dd224 */ /* 0x008fe200078e0203 */
[----:B------:R-:W-:Y:S04]  /*3260*/  BSSY B1, `(.L_x_82) ;  /* 0x0000006000017945 */ /* 0x000fe80003800000 */
[----:B------:R3:W-:Y:S01]  /*3270*/  @!P5 STG.E.U8 desc[UR36][R4.64+0x28], R13 ;  /* 0x0000280d0400d986 */ /* 0x0007e2000c101124 */
[----:B------:R-:W-:Y:S05]  /*3280*/  @P2 BRA `(.L_x_83) ;  /* 0x00000000000c2947 */ /* 0x000fea0003800000 */
[----:B------:R-:W5:Y:S02]  /*3290*/  LDG.E.U8 R133, desc[UR36][R8.64+0x29] ;  /* 0x0000292408857981 */ /* 0x000f64000c1e1100 */
[----:B-----5:R-:W-:-:S05]  /*32a0*/  PRMT R0, R133, 0x8880, RZ ;  /* 0x0000888085007816 */ /* 0x020fca00000000ff */
[----:B------:R-:W-:-:S07]  /*32b0*/  IMAD R3, R0, R123, RZ ;  /* 0x0000007b00037224 */ /* 0x000fce00078e02ff */
.L_x_83:
[----:B------:R-:W-:Y:S05]  /*32c0*/  BSYNC B1 ;  /* 0x0000000000017941 */ /* 0x000fea0003800000 */
.L_x_82:
        /* <DEDUP_REMOVED lines=11> */
.L_x_85:
[----:B------:R-:W-:Y:S05]  /*3380*/  BSYNC B1 ;  /* 0x0000000000017941 */ /* 0x000fea0003800000 */
.L_x_84:
[----:B---3--:R-:W-:Y:S01]  /*3390*/  @!P4 IMAD R13, R46, R122, R3 ;  /* 0x0000007a2e0dc224 */ /* 0x008fe200078e0203 */
[----:B------:R-:W-:Y:S04]  /*33a0*/  BSSY B1, `(.L_x_86) ;  /* 0x0000006000017945 */ /* 0x000fe80003800000 */
[----:B------:R3:W-:Y:S01]  /*33b0*/  @!P4 STG.E.U8 desc[UR36][R6.64+0x28], R13 ;  /* 0x0000280d0600c986 */ /* 0x0007e2000c101124 */
[----:B------:R-:W-:Y:S05]  /*33c0*/  @P3 BRA `(.L_x_87) ;  /* 0x00000000000c3947 */ /* 0x000fea0003800000 */
[----:B------:R-:W5:Y:S02]  /*33d0*/  LDG.E.U8 R133, desc[UR36][R10.64+0x29] ;  /* 0x000029240a857981 */ /* 0x000f64000c1e1100 */
[----:B-----5:R-:W-:-:S05]  /*33e0*/  PRMT R0, R133, 0x8880, RZ ;  /* 0x0000888085007816 */ /* 0x020fca00000000ff */
[----:B------:R-:W-:-:S07]  /*33f0*/  IMAD R3, R0, R123, RZ ;  /* 0x0000007b00037224 */ /* 0x000fce00078e02ff */
.L_x_87:
[----:B------:R-:W-:Y:S05]  /*3400*/  BSYNC B1 ;  /* 0x0000000000017941 */ /* 0x000fea0003800000 */
.L_x_86:
[----:B------:R-:W-:Y:S01]  /*3410*/  @!P3 IMAD R47, R47, R122, R3 ;  /* 0x0000007a2f2fb224 */ /* 0x000fe200078e0203 */
[----:B------:R-:W-:Y:S04]  /*3420*/  BSSY B1, `(.L_x_88) ;  /* 0x0000006000017945 */ /* 0x000fe80003800000 */
[----:B------:R0:W-:Y:S01]  /*3430*/  @!P3 STG.E.U8 desc[UR36][R6.64+0x29], R47 ;  /* 0x0000292f0600b986 */ /* 0x0001e2000c101124 */
[----:B------:R-:W-:Y:S05]  /*3440*/  @P5 BRA `(.L_x_89) ;  /* 0x00000000000c5947 */ /* 0x000fea0003800000 */
[----:B------:R-:W5:Y:S02]  /*3450*/  LDG.E.U8 R133, desc[UR36][R8.64+0x30] ;  /* 0x0000302408857981 */ /* 0x000f64000c1e1100 */
[----:B-----5:R-:W-:-:S05]  /*3460*/  PRMT R0, R133, 0x8880, RZ ;  /* 0x0000888085007816 */ /* 0x020fca00000000ff */
[----:B------:R-:W-:-:S07]  /*3470*/  IMAD R3, R0, R123, RZ ;  /* 0x0000007b00037224 */ /* 0x000fce00078e02ff */
.L_x_89:
[----:B------:R-:W-:Y:S05]  /*3480*/  BSYNC B1 ;  /* 0x0000000000017941 */ /* 0x000fea0003800000 */
.L_x_88:
[----:B---3--:R-:W-:Y:S01]  /*3490*/  @!P5 IMAD R13, R48, R122, R3 ;  /* 0x0000007a300dd224 */ /* 0x008fe200078e0203 */
[----:B------:R-:W-:Y:S04]  /*34a0*/  BSSY B1, `(.L_x_90) ;  /* 0x0000006000017945 */ /* 0x000fe80003800000 */
[----:B------:R3:W-:Y:S01]  /*34b0*/  @!P5 STG.E.U8 desc[UR36][R4.64+0x30], R13 ;  /* 0x0000300d0400d986 */ /* 0x0007e2000c101124 */
[----:B------:R-:W-:Y:S05]  /*34c0*/  @P2 BRA `(.L_x_91) ;  /* 0x00000000000c2947 */ /* 0x000fea0003800000 */
[----:B------:R-:W5:Y:S02]  /*34d0*/  LDG.E.U8 R133, desc[UR36][R8.64+0x31] ;  /* 0x0000312408857981 */ /* 0x000f64000c1e1100 */
[----:B-----5:R-:W-:-:S05]  /*34e0*/  PRMT R0, R133, 0x8880, RZ ;  /* 0x0000888085007816 */ /* 0x020fca00000000ff */
[----:B------:R-:W-:-:S07]  /*34f0*/  IMAD R3, R0, R123, RZ ;  /* 0x0000007b00037224 */ /* 0x000fce00078e02ff */
.L_x_91:
[----:B------:R-:W-:Y:S05]  /*3500*/  BSYNC B1 ;  /* 0x0000000000017941 */ /* 0x000fea0003800000 */
.L_x_90:
        /* <DEDUP_REMOVED lines=11> */
.L_x_93:
[----:B------:R-:W-:Y:S05]  /*35c0*/  BSYNC B1 ;  /* 0x0000000000017941 */ /* 0x000fea0003800000 */
.L_x_92:
[----:B---3--:R-:W-:Y:S01]  /*35d0*/  @!P4 IMAD R13, R50, R122, R3 ;  /* 0x0000007a320dc224 */ /* 0x008fe200078e0203 */
[----:B------:R-:W-:Y:S04]  /*35e0*/  BSSY B1, `(.L_x_94) ;  /* 0x0000006000017945 */ /* 0x000fe80003800000 */
[----:B------:R3:W-:Y:S01]  /*35f0*/  @!P4 STG.E.U8 desc[UR36][R6.64+0x30], R13 ;  /* 0x0000300d0600c986 */ /* 0x0007e2000c101124 */
[----:B------:R-:W-:Y:S05]  /*3600*/  @P3 BRA `(.L_x_95) ;  /* 0x00000000000c3947 */ /* 0x000fea0003800000 */
[----:B------:R-:W5:Y:S02]  /*3610*/  LDG.E.U8 R133, desc[UR36][R10.64+0x31] ;  /* 0x000031240a857981 */ /* 0x000f64000c1e1100 */
[----:B-----5:R-:W-:-:S05]  /*3620*/  PRMT R0, R133, 0x8880, RZ ;  /* 0x0000888085007816 */ /* 0x020fca00000000ff */
[----:B------:R-:W-:-:S07]  /*3630*/  IMAD R3, R0, R123, RZ ;  /* 0x0000007b00037224 */ /* 0x000fce00078e02ff */
.L_x_95:
[----:B------:R-:W-:Y:S05]  /*3640*/  BSYNC B1 ;  /* 0x0000000000017941 */ /* 0x000fea0003800000 */
.L_x_94:
[----:B------:R-:W-:Y:S01]  /*3650*/  @!P3 IMAD R51, R51, R122, R3 ;  /* 0x0000007a3333b224 */ /* 0x000fe200078e0203 */
[----:B------:R-:W-:Y:S04]  /*3660*/  BSSY B1, `(.L_x_96) ;  /* 0x0000006000017945 */ /* 0x000fe80003800000 */
[----:B------:R0:W-:Y:S01]  /*3670*/  @!P3 STG.E.U8 desc[UR36][R6.64+0x31], R51 ;  /* 0x000031330600b986 */ /* 0x0001e2000c101124 */
[----:B------:R-:W-:Y:S05]  /*3680*/  @P5 BRA `(.L_x_97) ;  /* 0x00000000000c5947 */ /* 0x000fea0003800000 */
[----:B------:R-:W5:Y:S02]  /*3690*/  LDG.E.U8 R133, desc[UR36][R8.64+0x38] ;  /* 0x0000382408857981 */ /* 0x000f64000c1e1100 */
[----:B-----5:R-:W-:-:S05]  /*36a0*/  PRMT R0, R133, 0x8880, RZ ;  /* 0x0000888085007816 */ /* 0x020fca00000000ff */
[----:B------:R-:W-:-:S07]  /*36b0*/  IMAD R3, R0, R123, RZ ;  /* 0x0000007b00037224 */ /* 0x000fce00078e02ff */
.L_x_97:
[----:B------:R-:W-:Y:S05]  /*36c0*/  BSYNC B1 ;  /* 0x0000000000017941 */ /* 0x000fea0003800000 */
.L_x_96:
[----:B---3--:R-:W-:Y:S01]  /*36d0*/  @!P5 IMAD R13, R52, R122, R3 ;  /* 0x0000007a340dd224 */ /* 0x008fe200078e0203 */
[----:B------:R-:W-:Y:S04]  /*36e0*/  BSSY B1, `(.L_x_98) ;  /* 0x0000006000017945 */ /* 0x000fe80003800000 */
[----:B------:R3:W-:Y:S01]  /*36f0*/  @!P5 STG.E.U8 desc[UR36][R4.64+0x38], R13 ;  /* 0x0000380d0400d986 */ /* 0x0007e2000c101124 */
[----:B------:R-:W-:Y:S05]  /*3700*/  @P2 BRA `(.L_x_99) ;  /* 0x00000000000c2947 */ /* 0x000fea0003800000 */
[----:B------:R-:W5:Y:S02]  /*3710*/  LDG.E.U8 R133, desc[UR36][R8.64+0x39] ;  /* 0x0000392408857981 */ /* 0x000f64000c1e1100 */
[----:B-----5:R-:W-:-:S05]  /*3720*/  PRMT R0, R133, 0x8880, RZ ;  /* 0x0000888085007816 */ /* 0x020fca00000000ff */
[----:B------:R-:W-:-:S07]  /*3730*/  IMAD R3, R0, R123, RZ ;  /* 0x0000007b00037224 */ /* 0x000fce00078e02ff */
.L_x_99:
[----:B------:R-:W-:Y:S05]  /*3740*/  BSYNC B1 ;  /* 0x0000000000017941 */ /* 0x000fea0003800000 */
.L_x_98:
        /* <DEDUP_REMOVED lines=11> */
.L_x_101:
[----:B------:R-:W-:Y:S05]  /*3800*/  BSYNC B1 ;  /* 0x0000000000017941 */ /* 0x000fea0003800000 */
.L_x_100:
[----:B---3--:R-:W-:Y:S01]  /*3810*/  @!P4 IMAD R13, R54, R122, R3 ;  /* 0x0000007a360dc224 */ /* 0x008fe200078e0203 */
[----:B------:R-:W-:Y:S04]  /*3820*/  BSSY B1, `(.L_x_102) ;  /* 0x0000006000017945 */ /* 0x000fe80003800000 */
[----:B------:R3:W-:Y:S01]  /*3830*/  @!P4 STG.E.U8 desc[UR36][R6.64+0x38], R13 ;  /* 0x0000380d0600c986 */ /* 0x0007e2000c101124 */
[----:B------:R-:W-:Y:S05]  /*3840*/  @P3 BRA `(.L_x_103) ;  /* 0x00000000000c3947 */ /* 0x000fea0003800000 */
[----:B------:R-:W5:Y:S02]  /*3850*/  LDG.E.U8 R133, desc[UR36][R10.64+0x39] ;  /* 0x000039240a857981 */ /* 0x000f64000c1e1100 */
[----:B-----5:R-:W-:-:S05]  /*3860*/  PRMT R0, R133, 0x8880, RZ ;  /* 0x0000888085007816 */ /* 0x020fca00000000ff */
[----:B------:R-:W-:-:S07]  /*3870*/  IMAD R3, R0, R123, RZ ;  /* 0x0000007b00037224 */ /* 0x000fce00078e02ff */
.L_x_103:
[----:B------:R-:W-:Y:S05]  /*3880*/  BSYNC B1 ;  /* 0x0000000000017941 */ /* 0x000fea0003800000 */
.L_x_102:
[----:B------:R-:W-:Y:S01]  /*3890*/  @!P3 IMAD R55, R55, R122, R3 ;  /* 0x0000007a3737b224 */ /* 0x000fe200078e0203 */
[----:B------:R-:W-:Y:S04]  /*38a0*/  BSSY B1, `(.L_x_104) ;  /* 0x0000006000017945 */ /* 0x000fe80003800000 */
[----:B------:R0:W-:Y:S01]  /*38b0*/  @!P3 STG.E.U8 desc[UR36][R6.64+0x39], R55 ;  /* 0x000039370600b986 */ /* 0x0001e2000c101124 */
[----:B------:R-:W-:Y:S05]  /*38c0*/  @P5 BRA `(.L_x_105) ;  /* 0x00000000000c5947 */ /* 0x000fea0003800000 */
[----:B------:R-:W5:Y:S02]  /*38d0*/  LDG.E.U8 R133, desc[UR36][R8.64+0x40] ;  /* 0x0000402408857981 */ /* 0x000f64000c1e1100 */
[----:B-----5:R-:W-:-:S05]  /*38e0*/  PRMT R0, R133, 0x8880, RZ ;  /* 0x0000888085007816 */ /* 0x020fca00000000ff */
[----:B------:R-:W-:-:S07]  /*38f0*/  IMAD R3, R0, R123, RZ ;  /* 0x0000007b00037224 */ /* 0x000fce00078e02ff */
.L_x_105:
[----:B------:R-:W-:Y:S05]  /*3900*/  BSYNC B1 ;  /* 0x0000000000017941 */ /* 0x000fea0003800000 */
.L_x_104:
[----:B---3--:R-:W-:Y:S01]  /*3910*/  @!P5 IMAD R13, R56, R122, R3 ;  /* 0x0000007a380dd224 */ /* 0x008fe200078e0203 */
[----:B------:R-:W-:Y:S04]  /*3920*/  BSSY B1, `(.L_x_106) ;  /* 0x0000006000017945 */ /* 0x000fe80003800000 */
[----:B------:R3:W-:Y:S01]  /*3930*/  @!P5 STG.E.U8 desc[UR36][R4.64+0x40], R13 ;  /* 0x0000400d0400d986 */ /* 0x0007e2000c101124 */
[----:B------:R-:W-:Y:S05]  /*3940*/  @P2 BRA `(.L_x_107) ;  /* 0x00000000000c2947 */ /* 0x000fea0003800000 */
[----:B------:R-:W5:Y:S02]  /*3950*/  LDG.E.U8 R133, desc[UR36][R8.64+0x41] ;  /* 0x0000412408857981 */ /* 0x000f64000c1e1100 */
[----:B-----5:R-:W-:-:S05]  /*3960*/  PRMT R0, R133, 0x8880, RZ ;  /* 0x0000888085007816 */ /* 0x020fca00000000ff */
[----:B------:R-:W-:-:S07]  /*3970*/  IMAD R3, R0, R123, RZ ;  /* 0x0000007b00037224 */ /* 0x000fce00078e02ff */
.L_x_107:
[----:B------:R-:W-:Y:S05]  /*3980*/  BSYNC B1 ;  /* 0x0000000000017941 */ /* 0x000fea0003800000 */
.L_x_106:
        /* <DEDUP_REMOVED lines=11> */
.L_x_109:
[----:B------:R-:W-:Y:S05]  /*3a40*/  BSYNC B1 ;  /* 0x0000000000017941 */ /* 0x000fea0003800000 */
.L_x_108:
[----:B---3--:R-:W-:Y:S01]  /*3a50*/  @!P4 IMAD R13, R58, R122, R3 ;  /* 0x0000007a3a0dc224 */ /* 0x008fe200078e0203 */
[----:B------:R-:W-:Y:S04]  /*3a60*/  BSSY B1, `(.L_x_110) ;  /* 0x0000006000017945 */ /* 0x000fe80003800000 */
[----:B------:R3:W-:Y:S01]  /*3a70*/  @!P4 STG.E.U8 desc[UR36][R6.64+0x40], R13 ;  /* 0x0000400d0600c986 */ /* 0x0007e2000c101124 */
[----:B------:R-:W-:Y:S05]  /*3a80*/  @P3 BRA `(.L_x_111) ;  /* 0x00000000000c3947 */ /* 0x000fea0003800000 */
[----:B------:R-:W5:Y:S02]  /*3a90*/  LDG.E.U8 R133, desc[UR36][R10.64+0x41] ;  /* 0x000041240a857981 */ /* 0x000f64000c1e1100 */
[----:B-----5:R-:W-:-:S05]  /*3aa0*/  PRMT R0, R133, 0x8880, RZ ;  /* 0x0000888085007816 */ /* 0x020fca00000000ff */
[----:B------:R-:W-:-:S07]  /*3ab0*/  IMAD R3, R0, R123, RZ ;  /* 0x0000007b00037224 */ /* 0x000fce00078e02ff */
.L_x_111:
[----:B------:R-:W-:Y:S05]  /*3ac0*/  BSYNC B1 ;  /* 0x0000000000017941 */ /* 0x000fea0003800000 */
.L_x_110:
[----:B------:R-:W-:Y:S01]  /*3ad0*/  @!P3 IMAD R59, R59, R122, R3 ;  /* 0x0000007a3b3bb224 */ /* 0x000fe200078e0203 */
[----:B------:R-:W-:Y:S04]  /*3ae0*/  BSSY B1, `(.L_x_112) ;  /* 0x0000006000017945 */ /* 0x000fe80003800000 */
[----:B------:R0:W-:Y:S01]  /*3af0*/  @!P3 STG.E.U8 desc[UR36][R6.64+0x41], R59 ;  /* 0x0000413b0600b986 */ /* 0x0001e2000c101124 */
[----:B------:R-:W-:Y:S05]  /*3b00*/  @P5 BRA `(.L_x_113) ;  /* 0x00000000000c5947 */ /* 0x000fea0003800000 */
[----:B------:R-:W5:Y:S02]  /*3b10*/  LDG.E.U8 R133, desc[UR36][R8.64+0x48] ;  /* 0x0000482408857981 */ /* 0x000f64000c1e1100 */
[----:B-----5:R-:W-:-:S05]  /*3b20*/  PRMT R0, R133, 0x8880, RZ ;  /* 0x0000888085007816 */ /* 0x020fca00000000ff */
[----:B------:R-:W-:-:S07]  /*3b30*/  IMAD R3, R0, R123, RZ ;  /* 0x0000007b00037224 */ /* 0x000fce00078e02ff */
.L_x_113:
[----:B------:R-:W-:Y:S05]  /*3b40*/  BSYNC B1 ;  /* 0x0000000000017941 */ /* 0x000fea0003800000 */
.L_x_112:
[----:B---3--:R-:W-:Y:S01]  /*3b50*/  @!P5 IMAD R13, R60, R122, R3 ;  /* 0x0000007a3c0dd224 */ /* 0x008fe200078e0203 */
[----:B------:R-:W-:Y:S04]  /*3b60*/  BSSY B1, `(.L_x_114) ;  /* 0x0000006000017945 */ /* 0x000fe80003800000 */
[----:B------:R3:W-:Y:S01]  /*3b70*/  @!P5 STG.E.U8 desc[UR36][R4.64+0x48], R13 ;  /* 0x0000480d0400d986 */ /* 0x0007e2000c101124 */
[----:B------:R-:W-:Y:S05]  /*3b80*/  @P2 BRA `(.L_x_115) ;  /* 0x00000000000c2947 */ /* 0x000fea0003800000 */
[----:B------:R-:W5:Y:S02]  /*3b90*/  LDG.E.U8 R133, desc[UR36][R8.64+0x49] ;  /* 0x0000492408857981 */ /* 0x000f64000c1e1100 */
[----:B-----5:R-:W-:-:S05]  /*3ba0*/  PRMT R0, R133, 0x8880, RZ ;  /* 0x0000888085007816 */ /* 0x020fca00000000ff */
[----:B------:R-:W-:-:S07]  /*3bb0*/  IMAD R3, R0, R123, RZ ;  /* 0x0000007b00037224 */ /* 0x000fce00078e02ff */
.L_x_115:
[----:B------:R-:W-:Y:S05]  /*3bc0*/  BSYNC B1 ;  /* 0x0000000000017941 */ /* 0x000fea0003800000 */
.L_x_114:
        /* <DEDUP_REMOVED lines=11> */
.L_x_117:
[----:B------:R-:W-:Y:S05]  /*3c80*/  BSYNC B1 ;  /* 0x0000000000017941 */ /* 0x000fea0003800000 */
.L_x_116:
[----:B---3--:R-:W-:Y:S01]  /*3c90*/  @!P4 IMAD R13, R62, R122, R3 ;  /* 0x0000007a3e0dc224 */ /* 0x008fe200078e0203 */
[----:B------:R-:W-:Y:S04]  /*3ca0*/  BSSY B1, `(.L_x_118) ;  /* 0x0000006000017945 */ /* 0x000fe80003800000 */
[----:B------:R3:W-:Y:S01]  /*3cb0*/  @!P4 STG.E.U8 desc[UR36][R6.64+0x48], R13 ;  /* 0x0000480d0600c986 */ /* 0x0007e2000c101124 */
[----:B------:R-:W-:Y:S05]  /*3cc0*/  @P3 BRA `(.L_x_119) ;  /* 0x00000000000c3947 */ /* 0x000fea0003800000 */
[----:B------:R-:W5:Y:S02]  /*3cd0*/  LDG.E.U8 R133, desc[UR36][R10.64+0x49] ;  /* 0x000049240a857981 */ /* 0x000f64000c1e1100 */
[----:B-----5:R-:W-:-:S05]  /*3ce0*/  PRMT R0, R133, 0x8880, RZ ;  /* 0x0000888085007816 */ /* 0x020fca00000000ff */
[----:B------:R-:W-:-:S07]  /*3cf0*/  IMAD R3, R0, R123, RZ ;  /* 0x0000007b00037224 */ /* 0x000fce00078e02ff */
.L_x_119:
[----:B------:R-:W-:Y:S05]  /*3d00*/  BSYNC B1 ;  /* 0x0000000000017941 */ /* 0x000fea0003800000 */
.L_x_118:
[----:B------:R-:W-:Y:S01]  /*3d10*/  @!P3 IMAD R63, R63, R122, R3 ;  /* 0x0000007a3f3fb224 */ /* 0x000fe200078e0203 */
[----:B------:R-:W-:Y:S04]  /*3d20*/  BSSY B1, `(.L_x_120) ;  /* 0x0000006000017945 */ /* 0x000fe80003800000 */
[----:B------:R0:W-:Y:S01]  /*3d30*/  @!P3 STG.E.U8 desc[UR36][R6.64+0x49], R63 ;  /* 0x0000493f0600b986 */ /* 0x0001e2000c101124 */
[----:B------:R-:W-:Y:S05]  /*3d40*/  @P5 BRA `(.L_x_121) ;  /* 0x00000000000c5947 */ /* 0x000fea0003800000 */
[----:B------:R-:W5:Y:S02]  /*3d50*/  LDG.E.U8 R133, desc[UR36][R8.64+0x50] ;  /* 0x0000502408857981 */ /* 0x000f64000c1e1100 */
[----:B-----5:R-:W-:-:S05]  /*3d60*/  PRMT R0, R133, 0x8880, RZ ;  /* 0x0000888085007816 */ /* 0x020fca00000000ff */
[----:B------:R-:W-:-:S07]  /*3d70*/  IMAD R3, R0, R123, RZ ;  /* 0x0000007b00037224 */ /* 0x000fce00078e02ff */
.L_x_121:
[----:B------:R-:W-:Y:S05]  /*3d80*/  BSYNC B1 ;  /* 0x0000000000017941 */ /* 0x000fea0003800000 */
.L_x_120:
[----:B---3--:R-:W-:Y:S01]  /*3d90*/  @!P5 IMAD R13, R64, R122, R3 ;  /* 0x0000007a400dd224 */ /* 0x008fe200078e0203 */
[----:B------:R-:W-:Y:S04]  /*3da0*/  BSSY B1, `(.L_x_122) ;  /* 0x0000006000017945 */ /* 0x000fe80003800000 */
[----:B------:R3:W-:Y:S01]  /*3db0*/  @!P5 STG.E.U8 desc[UR36][R4.64+0x50], R13 ;  /* 0x0000500d0400d986 */ /* 0x0007e2000c101124 */
[----:B------:R-:W-:Y:S05]  /*3dc0*/  @P2 BRA `(.L_x_123) ;  /* 0x00000000000c2947 */ /* 0x000fea0003800000 */
[----:B------:R-:W5:Y:S02]  /*3dd0*/  LDG.E.U8 R133, desc[UR36][R8.64+0x51] ;  /* 0x0000512408857981 */ /* 0x000f64000c1e1100 */
[----:B-----5:R-:W-:-:S05]  /*3de0*/  PRMT R0, R133, 0x8880, RZ ;  /* 0x0000888085007816 */ /* 0x020fca00000000ff */
[----:B------:R-:W-:-:S07]  /*3df0*/  IMAD R3, R0, R123, RZ ;  /* 0x0000007b00037224 */ /* 0x000fce00078e02ff */
.L_x_123:
[----:B------:R-:W-:Y:S05]  /*3e00*/  BSYNC B1 ;  /* 0x0000000000017941 */ /* 0x000fea0003800000 */
.L_x_122:
        /* <DEDUP_REMOVED lines=11> */
.L_x_125:
[----:B------:R-:W-:Y:S05]  /*3ec0*/  BSYNC B1 ;  /* 0x0000000000017941 */ /* 0x000fea0003800000 */
.L_x_124:
[----:B---3--:R-:W-:Y:S01]  /*3ed0*/  @!P4 IMAD R13, R66, R122, R3 ;  /* 0x0000007a420dc224 */ /* 0x008fe200078e0203 */
[----:B------:R-:W-:Y:S04]  /*3ee0*/  BSSY B1, `(.L_x_126) ;  /* 0x0000006000017945 */ /* 0x000fe80003800000 */
[----:B------:R3:W-:Y:S01]  /*3ef0*/  @!P4 STG.E.U8 desc[UR36][R6.64+0x50], R13 ;  /* 0x0000500d0600c986 */ /* 0x0007e2000c101124 */
[----:B------:R-:W-:Y:S05]  /*3f00*/  @P3 BRA `(.L_x_127) ;  /* 0x00000000000c3947 */ /* 0x000fea0003800000 */
[----:B------:R-:W5:Y:S02]  /*3f10*/  LDG.E.U8 R133, desc[UR36][R10.64+0x51] ;  /* 0x000051240a857981 */ /* 0x000f64000c1e1100 */
[----:B-----5:R-:W-:-:S05]  /*3f20*/  PRMT R0, R133, 0x8880, RZ ;  /* 0x0000888085007816 */ /* 0x020fca00000000ff */
[----:B------:R-:W-:-:S07]  /*3f30*/  IMAD R3, R0, R123, RZ ;  /* 0x0000007b00037224 */ /* 0x000fce00078e02ff */
.L_x_127:
[----:B------:R-:W-:Y:S05]  /*3f40*/  BSYNC B1 ;  /* 0x0000000000017941 */ /* 0x000fea0003800000 */
.L_x_126:
[----:B------:R-:W-:Y:S01]  /*3f50*/  @!P3 IMAD R67, R67, R122, R3 ;  /* 0x0000007a4343b224 */ /* 0x000fe200078e0203 */
[----:B------:R-:W-:Y:S04]  /*3f60*/  BSSY B1, `(.L_x_128) ;  /* 0x0000006000017945 */ /* 0x000fe80003800000 */
[----:B------:R0:W-:Y:S01]  /*3f70*/  @!P3 STG.E.U8 desc[UR36][R6.64+0x51], R67 ;  /* 0x000051430600b986 */ /* 0x0001e2000c101124 */
[----:B------:R-:W-:Y:S05]  /*3f80*/  @P5 BRA `(.L_x_129) ;  /* 0x00000000000c5947 */ /* 0x000fea0003800000 */
[----:B------:R-:W5:Y:S02]  /*3f90*/  LDG.E.U8 R133, desc[UR36][R8.64+0x58] ;  /* 0x0000582408857981 */ /* 0x000f64000c1e1100 */
[----:B-----5:R-:W-:-:S05]  /*3fa0*/  PRMT R0, R133, 0x8880, RZ ;  /* 0x0000888085007816 */ /* 0x020fca00000000ff */
[----:B------:R-:W-:-:S07]  /*3fb0*/  IMAD R3, R0, R123, RZ ;  /* 0x0000007b00037224 */ /* 0x000fce00078e02ff */
.L_x_129:
[----:B------:R-:W-:Y:S05]  /*3fc0*/  BSYNC B1 ;  /* 0x0000000000017941 */ /* 0x000fea0003800000 */
.L_x_128:
[----:B---3--:R-:W-:Y:S01]  /*3fd0*/  @!P5 IMAD R13, R68, R122, R3 ;  /* 0x0000007a440dd224 */ /* 0x008fe200078e0203 */
[----:B------:R-:W-:Y:S04]  /*3fe0*/  BSSY B1, `(.L_x_130) ;  /* 0x0000006000017945 */ /* 0x000fe80003800000 */
[----:B------:R3:W-:Y:S01]  /*3ff0*/  @!P5 STG.E.U8 desc[UR36][R4.64+0x58], R13 ;  /* 0x0000580d0400d986 */ /* 0x0007e2000c101124 */
[----:B------:R-:W-:Y:S05]  /*4000*/  @P2 BRA `(.L_x_131) ;  /* 0x00000000000c2947 */ /* 0x000fea0003800000 */
[----:B------:R-:W5:Y:S02]  /*4010*/  LDG.E.U8 R133, desc[UR36][R8.64+0x59] ;  /* 0x0000592408857981 */ /* 0x000f64000c1e1100 */
[----:B-----5:R-:W-:-:S05]  /*4020*/  PRMT R0, R133, 0x8880, RZ ;  /* 0x0000888085007816 */ /* 0x020fca00000000ff */
[----:B------:R-:W-:-:S07]  /*4030*/  IMAD R3, R0, R123, RZ ;  /* 0x0000007b00037224 */ /* 0x000fce00078e02ff */
.L_x_131:
[----:B------:R-:W-:Y:S05]  /*4040*/  BSYNC B1 ;  /* 0x0000000000017941 */ /* 0x000fea0003800000 */
.L_x_130:
        /* <DEDUP_REMOVED lines=11> */
.L_x_133:
[----:B------:R-:W-:Y:S05]  /*4100*/  BSYNC B1 ;  /* 0x0000000000017941 */ /* 0x000fea0003800000 */
.L_x_132:
[----:B---3--:R-:W-:Y:S01]  /*4110*/  @!P4 IMAD R13, R70, R122, R3 ;  /* 0x0000007a460dc224 */ /* 0x008fe200078e0203 */
[----:B------:R-:W-:Y:S04]  /*4120*/  BSSY B1, `(.L_x_134) ;  /* 0x0000006000017945 */ /* 0x000fe80003800000 */
[----:B------:R3:W-:Y:S01]  /*4130*/  @!P4 STG.E.U8 desc[UR36][R6.64+0x58], R13 ;  /* 0x0000580d0600c986 */ /* 0x0007e2000c101124 */
[----:B------:R-:W-:Y:S05]  /*4140*/  @P3 BRA `(.L_x_135) ;  /* 0x00000000000c3947 */ /* 0x000fea0003800000 */
[----:B------:R-:W5:Y:S02]  /*4150*/  LDG.E.U8 R133, desc[UR36][R10.64+0x59] ;  /* 0x000059240a857981 */ /* 0x000f64000c1e1100 */
[----:B-----5:R-:W-:-:S05]  /*4160*/  PRMT R0, R133, 0x8880, RZ ;  /* 0x0000888085007816 */ /* 0x020fca00000000ff */
[----:B------:R-:W-:-:S07]  /*4170*/  IMAD R3, R0, R123, RZ ;  /* 0x0000007b00037224 */ /* 0x000fce00078e02ff */
.L_x_135:
[----:B------:R-:W-:Y:S05]  /*4180*/  BSYNC B1 ;  /* 0x0000000000017941 */ /* 0x000fea0003800000 */
.L_x_134:
[----:B------:R-:W-:Y:S01]  /*4190*/  @!P3 IMAD R71, R71, R122, R3 ;  /* 0x0000007a4747b224 */ /* 0x000fe200078e0203 */
[----:B------:R-:W-:Y:S04]  /*41a0*/  BSSY B1, `(.L_x_136) ;  /* 0x0000006000017945 */ /* 0x000fe80003800000 */
[----:B------:R0:W-:Y:S01]  /*41b0*/  @!P3 STG.E.U8 desc[UR36][R6.64+0x59], R71 ;  /* 0x000059470600b986 */ /* 0x0001e2000c101124 */
[----:B------:R-:W-:Y:S05]  /*41c0*/  @P5 BRA `(.L_x_137) ;  /* 0x00000000000c5947 */ /* 0x000fea0003800000 */
[----:B------:R-:W5:Y:S02]  /*41d0*/  LDG.E.U8 R133, desc[UR36][R8.64+0x60] ;  /* 0x0000602408857981 */ /* 0x000f64000c1e1100 */
[----:B-----5:R-:W-:-:S05]  /*41e0*/  PRMT R0, R133, 0x8880, RZ ;  /* 0x0000888085007816 */ /* 0x020fca00000000ff */
[----:B------:R-:W-:-:S07]  /*41f0*/  IMAD R3, R0, R123, RZ ;  /* 0x0000007b00037224 */ /* 0x000fce00078e02ff */
.L_x_137:
[----:B------:R-:W-:Y:S05]  /*4200*/  BSYNC B1 ;  /* 0x0000000000017941 */ /* 0x000fea0003800000 */
.L_x_136:
[----:B---3--:R-:W-:Y:S01]  /*4210*/  @!P5 IMAD R13, R72, R122, R3 ;  /* 0x0000007a480dd224 */ /* 0x008fe200078e0203 */
[----:B------:R-:W-:Y:S04]  /*4220*/  BSSY B1, `(.L_x_138) ;  /* 0x0000006000017945 */ /* 0x000fe80003800000 */
[----:B------:R3:W-:Y:S01]  /*4230*/  @!P5 STG.E.U8 desc[UR36][R4.64+0x60], R13 ;  /* 0x0000600d0400d986 */ /* 0x0007e2000c101124 */
[----:B------:R-:W-:Y:S05]  /*4240*/  @P2 BRA `(.L_x_139) ;  /* 0x00000000000c2947 */ /* 0x000fea0003800000 */
[----:B------:R-:W5:Y:S02]  /*4250*/  LDG.E.U8 R133, desc[UR36][R8.64+0x61] ;  /* 0x0000612408857981 */ /* 0x000f64000c1e1100 */
[----:B-----5:R-:W-:-:S05]  /*4260*/  PRMT R0, R133, 0x8880, RZ ;  /* 0x0000888085007816 */ /* 0x020fca00000000ff */
[----:B------:R-:W-:-:S07]  /*4270*/  IMAD R3, R0, R123, RZ ;  /* 0x0000007b00037224 */ /* 0x000fce00078e02ff */
.L_x_139:
[----:B------:R-:W-:Y:S05]  /*4280*/  BSYNC B1 ;  /* 0x0000000000017941 */ /* 0x000fea0003800000 */
.L_x_138:
        /* <DEDUP_REMOVED lines=11> */
.L_x_141:
[----:B------:R-:W-:Y:S05]  /*4340*/  BSYNC B1 ;  /* 0x0000000000017941 */ /* 0x000fea0003800000 */
.L_x_140:
[----:B---3--:R-:W-:Y:S01]  /*4350*/  @!P4 IMAD R13, R74, R122, R3 ;  /* 0x0000007a4a0dc224 */ /* 0x008fe200078e0203 */
[----:B------:R-:W-:Y:S04]  /*4360*/  BSSY B1, `(.L_x_142) ;  /* 0x0000006000017945 */ /* 0x000fe80003800000 */
[----:B------:R3:W-:Y:S01]  /*4370*/  @!P4 STG.E.U8 desc[UR36][R6.64+0x60], R13 ;  /* 0x0000600d0600c986 */ /* 0x0007e2000c101124 */
[----:B------:R-:W-:Y:S05]  /*4380*/  @P3 BRA `(.L_x_143) ;  /* 0x00000000000c3947 */ /* 0x000fea0003800000 */
[----:B------:R-:W5:Y:S02]  /*4390*/  LDG.E.U8 R133, desc[UR36][R10.64+0x61] ;  /* 0x000061240a857981 */ /* 0x000f64000c1e1100 */
[----:B-----5:R-:W-:-:S05]  /*43a0*/  PRMT R0, R133, 0x8880, RZ ;  /* 0x0000888085007816 */ /* 0x020fca00000000ff */
[----:B------:R-:W-:-:S07]  /*43b0*/  IMAD R3, R0, R123, RZ ;  /* 0x0000007b00037224 */ /* 0x000fce00078e02ff */
.L_x_143:
[----:B------:R-:W-:Y:S05]  /*43c0*/  BSYNC B1 ;  /* 0x0000000000017941 */ /* 0x000fea0003800000 */
.L_x_142:
[----:B------:R-:W-:Y:S01]  /*43d0*/  @!P3 IMAD R75, R75, R122, R3 ;  /* 0x0000007a4b4bb224 */ /* 0x000fe200078e0203 */
[----:B------:R-:W-:Y:S04]  /*43e0*/  BSSY B1, `(.L_x_144) ;  /* 0x0000006000017945 */ /* 0x000fe80003800000 */
[----:B------:R0:W-:Y:S01]  /*43f0*/  @!P3 STG.E.U8 desc[UR36][R6.64+0x61], R75 ;  /* 0x0000614b0600b986 */ /* 0x0001e2000c101124 */
[----:B------:R-:W-:Y:S05]  /*4400*/  @P5 BRA `(.L_x_145) ;  /* 0x00000000000c5947 */ /* 0x000fea0003800000 */
[----:B------:R-:W5:Y:S02]  /*4410*/  LDG.E.U8 R133, desc[UR36][R8.64+0x68] ;  /* 0x0000682408857981 */ /* 0x000f64000c1e1100 */
[----:B-----5:R-:W-:-:S05]  /*4420*/  PRMT R0, R133, 0x8880, RZ ;  /* 0x0000888085007816 */ /* 0x020fca00000000ff */
[----:B------:R-:W-:-:S07]  /*4430*/  IMAD R3, R0, R123, RZ ;  /* 0x0000007b00037224 */ /* 0x000fce00078e02ff */
.L_x_145:
[----:B------:R-:W-:Y:S05]  /*4440*/  BSYNC B1 ;  /* 0x0000000000017941 */ /* 0x000fea0003800000 */
.L_x_144:
[----:B---3--:R-:W-:Y:S01]  /*4450*/  @!P5 IMAD R13, R76, R122, R3 ;  /* 0x0000007a4c0dd224 */ /* 0x008fe200078e0203 */
[----:B------:R-:W-:Y:S04]  /*4460*/  BSSY B1, `(.L_x_146) ;  /* 0x0000006000017945 */ /* 0x000fe80003800000 */
[----:B------:R3:W-:Y:S01]  /*4470*/  @!P5 STG.E.U8 desc[UR36][R4.64+0x68], R13 ;  /* 0x0000680d0400d986 */ /* 0x0007e2000c101124 */
[----:B------:R-:W-:Y:S05]  /*4480*/  @P2 BRA `(.L_x_147) ;  /* 0x00000000000c2947 */ /* 0x000fea0003800000 */
[----:B------:R-:W5:Y:S02]  /*4490*/  LDG.E.U8 R133, desc[UR36][R8.64+0x69] ;  /* 0x0000692408857981 */ /* 0x000f64000c1e1100 */
[----:B-----5:R-:W-:-:S05]  /*44a0*/  PRMT R0, R133, 0x8880, RZ ;  /* 0x0000888085007816 */ /* 0x020fca00000000ff */
[----:B------:R-:W-:-:S07]  /*44b0*/  IMAD R3, R0, R123, RZ ;  /* 0x0000007b00037224 */ /* 0x000fce00078e02ff */
.L_x_147:
[----:B------:R-:W-:Y:S05]  /*44c0*/  BSYNC B1 ;  /* 0x0000000000017941 */ /* 0x000fea0003800000 */
.L_x_146:
        /* <DEDUP_REMOVED lines=11> */
.L_x_149:
[----:B------:R-:W-:Y:S05]  /*4580*/  BSYNC B1 ;  /* 0x0000000000017941 */ /* 0x000fea0003800000 */
.L_x_148:
[----:B---3--:R-:W-:Y:S01]  /*4590*/  @!P4 IMAD R13, R78, R122, R3 ;  /* 0x0000007a4e0dc224 */ /* 0x008fe200078e0203 */
[----:B------:R-:W-:Y:S04]  /*45a0*/  BSSY B1, `(.L_x_150) ;  /* 0x0000006000017945 */ /* 0x000fe80003800000 */
[----:B------:R3:W-:Y:S01]  /*45b0*/  @!P4 STG.E.U8 desc[UR36][R6.64+0x68], R13 ;  /* 0x0000680d0600c986 */ /* 0x0007e2000c101124 */
[----:B------:R-:W-:Y:S05]  /*45c0*/  @P3 BRA `(.L_x_151) ;  /* 0x00000000000c3947 */ /* 0x000fea0003800000 */
[----:B------:R-:W5:Y:S02]  /*45d0*/  LDG.E.U8 R133, desc[UR36][R10.64+0x69] ;  /* 0x000069240a857981 */ /* 0x000f64000c1e1100 */
[----:B-----5:R-:W-:-:S05]  /*45e0*/  PRMT R0, R133, 0x8880, RZ ;  /* 0x0000888085007816 */ /* 0x020fca00000000ff */
[----:B------:R-:W-:-:S07]  /*45f0*/  IMAD R3, R0, R123, RZ ;  /* 0x0000007b00037224 */ /* 0x000fce00078e02ff */
.L_x_151:
[----:B------:R-:W-:Y:S05]  /*4600*/  BSYNC B1 ;  /* 0x0000000000017941 */ /* 0x000fea0003800000 */
.L_x_150:
[----:B------:R-:W-:Y:S01]  /*4610*/  @!P3 IMAD R79, R79, R122, R3 ;  /* 0x0000007a4f4fb224 */ /* 0x000fe200078e0203 */
[----:B------:R-:W-:Y:S04]  /*4620*/  BSSY B1, `(.L_x_152) ;  /* 0x0000006000017945 */ /* 0x000fe80003800000 */
[----:B------:R0:W-:Y:S01]  /*4630*/  @!P3 STG.E.U8 desc[UR36][R6.64+0x69], R79 ;  /* 0x0000694f0600b986 */ /* 0x0001e2000c101124 */
[----:B------:R-:W-:Y:S05]  /*4640*/  @P5 BRA `(.L_x_153) ;  /* 0x00000000000c5947 */ /* 0x000fea0003800000 */
[----:B------:R-:W5:Y:S02]  /*4650*/  LDG.E.U8 R133, desc[UR36][R8.64+0x70] ;  /* 0x0000702408857981 */ /* 0x000f64000c1e1100 */
[----:B-----5:R-:W-:-:S05]  /*4660*/  PRMT R0, R133, 0x8880, RZ ;  /* 0x0000888085007816 */ /* 0x020fca00000000ff */
[----:B------:R-:W-:-:S07]  /*4670*/  IMAD R3, R0, R123, RZ ;  /* 0x0000007b00037224 */ /* 0x000fce00078e02ff */
.L_x_153:
[----:B------:R-:W-:Y:S05]  /*4680*/  BSYNC B1 ;  /* 0x0000000000017941 */ /* 0x000fea0003800000 */
.L_x_152:
[----:B---3--:R-:W-:Y:S01]  /*4690*/  @!P5 IMAD R13, R80, R122, R3 ;  /* 0x0000007a500dd224 */ /* 0x008fe200078e0203 */
[----:B------:R-:W-:Y:S04]  /*46a0*/  BSSY B1, `(.L_x_154) ;  /* 0x0000006000017945 */ /* 0x000fe80003800000 */
[----:B------:R3:W-:Y:S01]  /*46b0*/  @!P5 STG.E.U8 desc[UR36][R4.64+0x70], R13 ;  /* 0x0000700d0400d986 */ /* 0x0007e2000c101124 */
[----:B------:R-:W-:Y:S05]  /*46c0*/  @P2 BRA `(.L_x_155) ;  /* 0x00000000000c2947 */ /* 0x000fea0003800000 */
[----:B------:R-:W5:Y:S02]  /*46d0*/  LDG.E.U8 R133, desc[UR36][R8.64+0x71] ;  /* 0x0000712408857981 */ /* 0x000f64000c1e1100 */
[----:B-----5:R-:W-:-:S05]  /*46e0*/  PRMT R0, R133, 0x8880, RZ ;  /* 0x0000888085007816 */ /* 0x020fca00000000ff */
[----:B------:R-:W-:-:S07]  /*46f0*/  IMAD R3, R0, R123, RZ ;  /* 0x0000007b00037224 */ /* 0x000fce00078e02ff */
.L_x_155:
[----:B------:R-:W-:Y:S05]  /*4700*/  BSYNC B1 ;  /* 0x0000000000017941 */ /* 0x000fea0003800000 */
.L_x_154:
        /* <DEDUP_REMOVED lines=11> */
.L_x_157:
[----:B------:R-:W-:Y:S05]  /*47c0*/  BSYNC B1 ;  /* 0x0000000000017941 */ /* 0x000fea0003800000 */
.L_x_156:
[----:B---3--:R-:W-:Y:S01]  /*47d0*/  @!P4 IMAD R13, R82, R122, R3 ;  /* 0x0000007a520dc224 */ /* 0x008fe200078e0203 */
[----:B------:R-:W-:Y:S04]  /*47e0*/  BSSY B1, `(.L_x_158) ;  /* 0x0000006000017945 */ /* 0x000fe80003800000 */
[----:B------:R3:W-:Y:S01]  /*47f0*/  @!P4 STG.E.U8 desc[UR36][R6.64+0x70], R13 ;  /* 0x0000700d0600c986 */ /* 0x0007e2000c101124 */
[----:B------:R-:W-:Y:S05]  /*4800*/  @P3 BRA `(.L_x_159) ;  /* 0x00000000000c3947 */ /* 0x000fea0003800000 */
[----:B------:R-:W5:Y:S02]  /*4810*/  LDG.E.U8 R133, desc[UR36][R10.64+0x71] ;  /* 0x000071240a857981 */ /* 0x000f64000c1e1100 */
[----:B-----5:R-:W-:-:S05]  /*4820*/  PRMT R0, R133, 0x8880, RZ ;  /* 0x0000888085007816 */ /* 0x020fca00000000ff */
[----:B------:R-:W-:-:S07]  /*4830*/  IMAD R3, R0, R123, RZ ;  /* 0x0000007b00037224 */ /* 0x000fce00078e02ff */
.L_x_159:
[----:B------:R-:W-:Y:S05]  /*4840*/  BSYNC B1 ;  /* 0x0000000000017941 */ /* 0x000fea0003800000 */
.L_x_158:
[----:B------:R-:W-:Y:S01]  /*4850*/  @!P3 IMAD R83, R83, R122, R3 ;  /* 0x0000007a5353b224 */ /* 0x000fe200078e0203 */
[----:B------:R-:W-:Y:S04]  /*4860*/  BSSY B1, `(.L_x_160) ;  /* 0x0000006000017945 */ /* 0x000fe80003800000 */
[----:B------:R0:W-:Y:S01]  /*4870*/  @!P3 STG.E.U8 desc[UR36][R6.64+0x71], R83 ;  /* 0x000071530600b986 */ /* 0x0001e2000c101124 */
[----:B------:R-:W-:Y:S05]  /*4880*/  @P5 BRA `(.L_x_161) ;  /* 0x00000000000c5947 */ /* 0x000fea0003800000 */
[----:B------:R-:W5:Y:S02]  /*4890*/  LDG.E.U8 R133, desc[UR36][R8.64+0x78] ;  /* 0x0000782408857981 */ /* 0x000f64000c1e1100 */
[----:B-----5:R-:W-:-:S05]  /*48a0*/  PRMT R0, R133, 0x8880, RZ ;  /* 0x0000888085007816 */ /* 0x020fca00000000ff */
[----:B------:R-:W-:-:S07]  /*48b0*/  IMAD R3, R0, R123, RZ ;  /* 0x0000007b00037224 */ /* 0x000fce00078e02ff */
.L_x_161:
[----:B------:R-:W-:Y:S05]  /*48c0*/  BSYNC B1 ;  /* 0x0000000000017941 */ /* 0x000fea0003800000 */
.L_x_160:
[----:B---3--:R-:W-:Y:S01]  /*48d0*/  @!P5 IMAD R13, R84, R122, R3 ;  /* 0x0000007a540dd224 */ /* 0x008fe200078e0203 */
[----:B------:R-:W-:Y:S04]  /*48e0*/  BSSY B1, `(.L_x_162) ;  /* 0x0000006000017945 */ /* 0x000fe80003800000 */
[----:B------:R3:W-:Y:S01]  /*48f0*/  @!P5 STG.E.U8 desc[UR36][R4.64+0x78], R13 ;  /* 0x0000780d0400d986 */ /* 0x0007e2000c101124 */
[----:B------:R-:W-:Y:S05]  /*4900*/  @P2 BRA `(.L_x_163) ;  /* 0x00000000000c2947 */ /* 0x000fea0003800000 */
[----:B------:R-:W5:Y:S02]  /*4910*/  LDG.E.U8 R133, desc[UR36][R8.64+0x79] ;  /* 0x0000792408857981 */ /* 0x000f64000c1e1100 */
[----:B-----5:R-:W-:-:S05]  /*4920*/  PRMT R0, R133, 0x8880, RZ ;  /* 0x0000888085007816 */ /* 0x020fca00000000ff */
[----:B------:R-:W-:-:S07]  /*4930*/  IMAD R3, R0, R123, RZ ;  /* 0x0000007b00037224 */ /* 0x000fce00078e02ff */
.L_x_163:
[----:B------:R-:W-:Y:S05]  /*4940*/  BSYNC B1 ;  /* 0x0000000000017941 */ /* 0x000fea0003800000 */
.L_x_162:
        /* <DEDUP_REMOVED lines=11> */
.L_x_165:
[----:B------:R-:W-:Y:S05]  /*4a00*/  BSYNC B1 ;  /* 0x0000000000017941 */ /* 0x000fea0003800000 */
.L_x_164:
[----:B---3--:R-:W-:Y:S01]  /*4a10*/  @!P4 IMAD R13, R86, R122, R3 ;  /* 0x0000007a560dc224 */ /* 0x008fe200078e0203 */
[----:B------:R-:W-:Y:S04]  /*4a20*/  BSSY B1, `(.L_x_166) ;  /* 0x0000006000017945 */ /* 0x000fe80003800000 */
[----:B------:R3:W-:Y:S01]  /*4a30*/  @!P4 STG.E.U8 desc[UR36][R6.64+0x78], R13 ;  /* 0x0000780d0600c986 */ /* 0x0007e2000c101124 */
[----:B------:R-:W-:Y:S05]  /*4a40*/  @P3 BRA `(.L_x_167) ;  /* 0x00000000000c3947 */ /* 0x000fea0003800000 */
[----:B------:R-:W5:Y:S02]  /*4a50*/  LDG.E.U8 R133, desc[UR36][R10.64+0x79] ;  /* 0x000079240a857981 */ /* 0x000f64000c1e1100 */
[----:B-----5:R-:W-:-:S05]  /*4a60*/  PRMT R0, R133, 0x8880, RZ ;  /* 0x0000888085007816 */ /* 0x020fca00000000ff */
[----:B------:R-:W-:-:S07]  /*4a70*/  IMAD R3, R0, R123, RZ ;  /* 0x0000007b00037224 */ /* 0x000fce00078e02ff */
.L_x_167:
[----:B------:R-:W-:Y:S05]  /*4a80*/  BSYNC B1 ;  /* 0x0000000000017941 */ /* 0x000fea0003800000 */
.L_x_166:
[----:B------:R-:W-:Y:S01]  /*4a90*/  @!P3 IMAD R87, R87, R122, R3 ;  /* 0x0000007a5757b224 */ /* 0x000fe200078e0203 */
[----:B------:R-:W-:Y:S04]  /*4aa0*/  BSSY B1, `(.L_x_168) ;  /* 0x0000006000017945 */ /* 0x000fe80003800000 */
[----:B------:R0:W-:Y:S01]  /*4ab0*/  @!P3 STG.E.U8 desc[UR36][R6.64+0x79], R87 ;  /* 0x000079570600b986 */ /* 0x0001e2000c101124 */
[----:B------:R-:W-:Y:S05]  /*4ac0*/  @P5 BRA `(.L_x_169) ;  /* 0x00000000000c5947 */ /* 0x000fea0003800000 */
[----:B------:R-:W5:Y:S02]  /*4ad0*/  LDG.E.U8 R133, desc[UR36][R8.64+0x80] ;  /* 0x0000802408857981 */ /* 0x000f64000c1e1100 */
[----:B-----5:R-:W-:-:S05]  /*4ae0*/  PRMT R0, R133, 0x8880, RZ ;  /* 0x0000888085007816 */ /* 0x020fca00000000ff */
[----:B------:R-:W-:-:S07]  /*4af0*/  IMAD R3, R0, R123, RZ ;  /* 0x0000007b00037224 */ /* 0x000fce00078e02ff */
.L_x_169:
[----:B------:R-:W-:Y:S05]  /*4b00*/  BSYNC B1 ;  /* 0x0000000000017941 */ /* 0x000fea0003800000 */
.L_x_168:
[----:B---3--:R-:W-:Y:S01]  /*4b10*/  @!P5 IMAD R13, R88, R122, R3 ;  /* 0x0000007a580dd224 */ /* 0x008fe200078e0203 */
[----:B------:R-:W-:Y:S04]  /*4b20*/  BSSY B1, `(.L_x_170) ;  /* 0x0000006000017945 */ /* 0x000fe80003800000 */
[----:B------:R3:W-:Y:S01]  /*4b30*/  @!P5 STG.E.U8 desc[UR36][R4.64+0x80], R13 ;  /* 0x0000800d0400d986 */ /* 0x0007e2000c101124 */
[----:B------:R-:W-:Y:S05]  /*4b40*/  @P2 BRA `(.L_x_171) ;  /* 0x00000000000c2947 */ /* 0x000fea0003800000 */
[----:B------:R-:W5:Y:S02]  /*4b50*/  LDG.E.U8 R133, desc[UR36][R8.64+0x81] ;  /* 0x0000812408857981 */ /* 0x000f64000c1e1100 */
[----:B-----5:R-:W-:-:S05]  /*4b60*/  PRMT R0, R133, 0x8880, RZ ;  /* 0x0000888085007816 */ /* 0x020fca00000000ff */
[----:B------:R-:W-:-:S07]  /*4b70*/  IMAD R3, R0, R123, RZ ;  /* 0x0000007b00037224 */ /* 0x000fce00078e02ff */
.L_x_171:
[----:B------:R-:W-:Y:S05]  /*4b80*/  BSYNC B1 ;  /* 0x0000000000017941 */ /* 0x000fea0003800000 */
.L_x_170:
        /* <DEDUP_REMOVED lines=11> */
.L_x_173:
[----:B------:R-:W-:Y:S05]  /*4c40*/  BSYNC B1 ;  /* 0x0000000000017941 */ /* 0x000fea0003800000 */
.L_x_172:
[----:B---3--:R-:W-:Y:S01]  /*4c50*/  @!P4 IMAD R13, R90, R122, R3 ;  /* 0x0000007a5a0dc224 */ /* 0x008fe200078e0203 */
[----:B------:R-:W-:Y:S04]  /*4c60*/  BSSY B1, `(.L_x_174) ;  /* 0x0000006000017945 */ /* 0x000fe80003800000 */
[----:B------:R3:W-:Y:S01]  /*4c70*/  @!P4 STG.E.U8 desc[UR36][R6.64+0x80], R13 ;  /* 0x0000800d0600c986 */ /* 0x0007e2000c101124 */
[----:B------:R-:W-:Y:S05]  /*4c80*/  @P3 BRA `(.L_x_175) ;  /* 0x00000000000c3947 */ /* 0x000fea0003800000 */
[----:B------:R-:W5:Y:S02]  /*4c90*/  LDG.E.U8 R133, desc[UR36][R10.64+0x81] ;  /* 0x000081240a857981 */ /* 0x000f64000c1e1100 */
[----:B-----5:R-:W-:-:S05]  /*4ca0*/  PRMT R0, R133, 0x8880, RZ ;  /* 0x0000888085007816 */ /* 0x020fca00000000ff */
[----:B------:R-:W-:-:S07]  /*4cb0*/  IMAD R3, R0, R123, RZ ;  /* 0x0000007b00037224 */ /* 0x000fce00078e02ff */
.L_x_175:
[----:B------:R-:W-:Y:S05]  /*4cc0*/  BSYNC B1 ;  /* 0x0000000000017941 */ /* 0x000fea0003800000 */
.L_x_174:
[----:B------:R-:W-:Y:S01]  /*4cd0*/  @!P3 IMAD R91, R91, R122, R3 ;  /* 0x0000007a5b5bb224 */ /* 0x000fe200078e0203 */
[----:B------:R-:W-:Y:S04]  /*4ce0*/  BSSY B1, `(.L_x_176) ;  /* 0x0000006000017945 */ /* 0x000fe80003800000 */
[----:B------:R0:W-:Y:S01]  /*4cf0*/  @!P3 STG.E.U8 desc[UR36][R6.64+0x81], R91 ;  /* 0x0000815b0600b986 */ /* 0x0001e2000c101124 */
[----:B------:R-:W-:Y:S05]  /*4d00*/  @P5 BRA `(.L_x_177) ;  /* 0x00000000000c5947 */ /* 0x000fea0003800000 */
[----:B------:R-:W5:Y:S02]  /*4d10*/  LDG.E.U8 R133, desc[UR36][R8.64+0x88] ;  /* 0x0000882408857981 */ /* 0x000f64000c1e1100 */
[----:B-----5:R-:W-:-:S05]  /*4d20*/  PRMT R0, R133, 0x8880, RZ ;  /* 0x0000888085007816 */ /* 0x020fca00000000ff */
[----:B------:R-:W-:-:S07]  /*4d30*/  IMAD R3, R0, R123, RZ ;  /* 0x0000007b00037224 */ /* 0x000fce00078e02ff */
.L_x_177:
[----:B------:R-:W-:Y:S05]  /*4d40*/  BSYNC B1 ;  /* 0x0000000000017941 */ /* 0x000fea0003800000 */
.L_x_176:
[----:B---3--:R-:W-:Y:S01]  /*4d50*/  @!P5 IMAD R13, R92, R122, R3 ;  /* 0x0000007a5c0dd224 */ /* 0x008fe200078e0203 */
[----:B------:R-:W-:Y:S04]  /*4d60*/  BSSY B1, `(.L_x_178) ;  /* 0x0000006000017945 */ /* 0x000fe80003800000 */
[----:B------:R3:W-:Y:S01]  /*4d70*/  @!P5 STG.E.U8 desc[UR36][R4.64+0x88], R13 ;  /* 0x0000880d0400d986 */ /* 0x0007e2000c101124 */
[----:B------:R-:W-:Y:S05]  /*4d80*/  @P2 BRA `(.L_x_179) ;  /* 0x00000000000c2947 */ /* 0x000fea0003800000 */
[----:B------:R-:W5:Y:S02]  /*4d90*/  LDG.E.U8 R133, desc[UR36][R8.64+0x89] ;  /* 0x0000892408857981 */ /* 0x000f64000c1e1100 */
[----:B-----5:R-:W-:-:S05]  /*4da0*/  PRMT R0, R133, 0x8880, RZ ;  /* 0x0000888085007816 */ /* 0x020fca00000000ff */
[----:B------:R-:W-:-:S07]  /*4db0*/  IMAD R3, R0, R123, RZ ;  /* 0x0000007b00037224 */ /* 0x000fce00078e02ff */
.L_x_179:
[----:B------:R-:W-:Y:S05]  /*4dc0*/  BSYNC B1 ;  /* 0x0000000000017941 */ /* 0x000fea0003800000 */
.L_x_178:
        /* <DEDUP_REMOVED lines=11> */
.L_x_181:
[----:B------:R-:W-:Y:S05]  /*4e80*/  BSYNC B1 ;  /* 0x0000000000017941 */ /* 0x000fea0003800000 */
.L_x_180:
[----:B---3--:R-:W-:Y:S01]  /*4e90*/  @!P4 IMAD R13, R94, R122, R3 ;  /* 0x0000007a5e0dc224 */ /* 0x008fe200078e0203 */
[----:B------:R-:W-:Y:S04]  /*4ea0*/  BSSY B1, `(.L_x_182) ;  /* 0x0000006000017945 */ /* 0x000fe80003800000 */
[----:B------:R3:W-:Y:S01]  /*4eb0*/  @!P4 STG.E.U8 desc[UR36][R6.64+0x88], R13 ;  /* 0x0000880d0600c986 */ /* 0x0007e2000c101124 */
[----:B------:R-:W-:Y:S05]  /*4ec0*/  @P3 BRA `(.L_x_183) ;  /* 0x00000000000c3947 */ /* 0x000fea0003800000 */
[----:B------:R-:W5:Y:S02]  /*4ed0*/  LDG.E.U8 R133, desc[UR36][R10.64+0x89] ;  /* 0x000089240a857981 */ /* 0x000f64000c1e1100 */
[----:B-----5:R-:W-:-:S05]  /*4ee0*/  PRMT R0, R133, 0x8880, RZ ;  /* 0x0000888085007816 */ /* 0x020fca00000000ff */
[----:B------:R-:W-:-:S07]  /*4ef0*/  IMAD R3, R0, R123, RZ ;  /* 0x0000007b00037224 */ /* 0x000fce00078e02ff */
.L_x_183:
[----:B------:R-:W-:Y:S05]  /*4f00*/  BSYNC B1 ;  /* 0x0000000000017941 */ /* 0x000fea0003800000 */
.L_x_182:
[----:B------:R-:W-:Y:S01]  /*4f10*/  @!P3 IMAD R95, R95, R122, R3 ;  /* 0x0000007a5f5fb224 */ /* 0x000fe200078e0203 */
[----:B------:R-:W-:Y:S04]  /*4f20*/  BSSY B1, `(.L_x_184) ;  /* 0x0000006000017945 */ /* 0x000fe80003800000 */
[----:B------:R0:W-:Y:S01]  /*4f30*/  @!P3 STG.E.U8 desc[UR36][R6.64+0x89], R95 ;  /* 0x0000895f0600b986 */ /* 0x0001e2000c101124 */
[----:B------:R-:W-:Y:S05]  /*4f40*/  @P5 BRA `(.L_x_185) ;  /* 0x00000000000c5947 */ /* 0x000fea0003800000 */
[----:B------:R-:W5:Y:S02]  /*4f50*/  LDG.E.U8 R133, desc[UR36][R8.64+0x90] ;  /* 0x0000902408857981 */ /* 0x000f64000c1e1100 */
[----:B-----5:R-:W-:-:S05]  /*4f60*/  PRMT R0, R133, 0x8880, RZ ;  /* 0x0000888085007816 */ /* 0x020fca00000000ff */
[----:B------:R-:W-:-:S07]  /*4f70*/  IMAD R3, R0, R123, RZ ;  /* 0x0000007b00037224 */ /* 0x000fce00078e02ff */
.L_x_185:
[----:B------:R-:W-:Y:S05]  /*4f80*/  BSYNC B1 ;  /* 0x0000000000017941 */ /* 0x000fea0003800000 */
.L_x_184:
[----:B---3--:R-:W-:Y:S01]  /*4f90*/  @!P5 IMAD R13, R96, R122, R3 ;  /* 0x0000007a600dd224 */ /* 0x008fe200078e0203 */
[----:B------:R-:W-:Y:S04]  /*4fa0*/  BSSY B1, `(.L_x_186) ;  /* 0x0000006000017945 */ /* 0x000fe80003800000 */
[----:B------:R3:W-:Y:S01]  /*4fb0*/  @!P5 STG.E.U8 desc[UR36][R4.64+0x90], R13 ;  /* 0x0000900d0400d986 */ /* 0x0007e2000c101124 */
[----:B------:R-:W-:Y:S05]  /*4fc0*/  @P2 BRA `(.L_x_187) ;  /* 0x00000000000c2947 */ /* 0x000fea0003800000 */
[----:B------:R-:W5:Y:S02]  /*4fd0*/  LDG.E.U8 R133, desc[UR36][R8.64+0x91] ;  /* 0x0000912408857981 */ /* 0x000f64000c1e1100 */
[----:B-----5:R-:W-:-:S05]  /*4fe0*/  PRMT R0, R133, 0x8880, RZ ;  /* 0x0000888085007816 */ /* 0x020fca00000000ff */
[----:B------:R-:W-:-:S07]  /*4ff0*/  IMAD R3, R0, R123, RZ ;  /* 0x0000007b00037224 */ /* 0x000fce00078e02ff */
.L_x_187:
[----:B------:R-:W-:Y:S05]  /*5000*/  BSYNC B1 ;  /* 0x0000000000017941 */ /* 0x000fea0003800000 */
.L_x_186:
        /* <DEDUP_REMOVED lines=11> */
.L_x_189:
[----:B------:R-:W-:Y:S05]  /*50c0*/  BSYNC B1 ;  /* 0x0000000000017941 */ /* 0x000fea0003800000 */
.L_x_188:
[----:B---3--:R-:W-:Y:S01]  /*50d0*/  @!P4 IMAD R13, R98, R122, R3 ;  /* 0x0000007a620dc224 */ /* 0x008fe200078e0203 */
[----:B------:R-:W-:Y:S04]  /*50e0*/  BSSY B1, `(.L_x_190) ;  /* 0x0000006000017945 */ /* 0x000fe80003800000 */
[----:B------:R3:W-:Y:S01]  /*50f0*/  @!P4 STG.E.U8 desc[UR36][R6.64+0x90], R13 ;  /* 0x0000900d0600c986 */ /* 0x0007e2000c101124 */
[----:B------:R-:W-:Y:S05]  /*5100*/  @P3 BRA `(.L_x_191) ;  /* 0x00000000000c3947 */ /* 0x000fea0003800000 */
[----:B------:R-:W5:Y:S02]  /*5110*/  LDG.E.U8 R133, desc[UR36][R10.64+0x91] ;  /* 0x000091240a857981 */ /* 0x000f64000c1e1100 */
[----:B-----5:R-:W-:-:S05]  /*5120*/  PRMT R0, R133, 0x8880, RZ ;  /* 0x0000888085007816 */ /* 0x020fca00000000ff */
[----:B------:R-:W-:-:S07]  /*5130*/  IMAD R3, R0, R123, RZ ;  /* 0x0000007b00037224 */ /* 0x000fce00078e02ff */
.L_x_191:
[----:B------:R-:W-:Y:S05]  /*5140*/  BSYNC B1 ;  /* 0x0000000000017941 */ /* 0x000fea0003800000 */
.L_x_190:
[----:B------:R-:W-:Y:S01]  /*5150*/  @!P3 IMAD R99, R99, R122, R3 ;  /* 0x0000007a6363b224 */ /* 0x000fe200078e0203 */
[----:B------:R-:W-:Y:S04]  /*5160*/  BSSY B1, `(.L_x_192) ;  /* 0x0000006000017945 */ /* 0x000fe80003800000 */
[----:B------:R0:W-:Y:S01]  /*5170*/  @!P3 STG.E.U8 desc[UR36][R6.64+0x91], R99 ;  /* 0x000091630600b986 */ /* 0x0001e2000c101124 */
[----:B------:R-:W-:Y:S05]  /*5180*/  @P5 BRA `(.L_x_193) ;  /* 0x00000000000c5947 */ /* 0x000fea0003800000 */
[----:B------:R-:W5:Y:S02]  /*5190*/  LDG.E.U8 R133, desc[UR36][R8.64+0x98] ;  /* 0x0000982408857981 */ /* 0x000f64000c1e1100 */
[----:B-----5:R-:W-:-:S05]  /*51a0*/  PRMT R0, R133, 0x8880, RZ ;  /* 0x0000888085007816 */ /* 0x020fca00000000ff */
[----:B------:R-:W-:-:S07]  /*51b0*/  IMAD R3, R0, R123, RZ ;  /* 0x0000007b00037224 */ /* 0x000fce00078e02ff */
.L_x_193:
[----:B------:R-:W-:Y:S05]  /*51c0*/  BSYNC B1 ;  /* 0x0000000000017941 */ /* 0x000fea0003800000 */
.L_x_192:
[----:B---3--:R-:W-:Y:S01]  /*51d0*/  @!P5 IMAD R13, R100, R122, R3 ;  /* 0x0000007a640dd224 */ /* 0x008fe200078e0203 */
[----:B------:R-:W-:Y:S04]  /*51e0*/  BSSY B1, `(.L_x_194) ;  /* 0x0000006000017945 */ /* 0x000fe80003800000 */
[----:B------:R3:W-:Y:S01]  /*51f0*/  @!P5 STG.E.U8 desc[UR36][R4.64+0x98], R13 ;  /* 0x0000980d0400d986 */ /* 0x0007e2000c101124 */
[----:B------:R-:W-:Y:S05]  /*5200*/  @P2 BRA `(.L_x_195) ;  /* 0x00000000000c2947 */ /* 0x000fea0003800000 */
[----:B------:R-:W5:Y:S02]  /*5210*/  LDG.E.U8 R133, desc[UR36][R8.64+0x99] ;  /* 0x0000992408857981 */ /* 0x000f64000c1e1100 */
[----:B-----5:R-:W-:-:S05]  /*5220*/  PRMT R0, R133, 0x8880, RZ ;  /* 0x0000888085007816 */ /* 0x020fca00000000ff */
[----:B------:R-:W-:-:S07]  /*5230*/  IMAD R3, R0, R123, RZ ;  /* 0x0000007b00037224 */ /* 0x000fce00078e02ff */
.L_x_195:
[----:B------:R-:W-:Y:S05]  /*5240*/  BSYNC B1 ;  /* 0x0000000000017941 */ /* 0x000fea0003800000 */
.L_x_194:
        /* <DEDUP_REMOVED lines=11> */
.L_x_197:
[----:B------:R-:W-:Y:S05]  /*5300*/  BSYNC B1 ;  /* 0x0000000000017941 */ /* 0x000fea0003800000 */
.L_x_196:
[----:B---3--:R-:W-:Y:S01]  /*5310*/  @!P4 IMAD R13, R102, R122, R3 ;  /* 0x0000007a660dc224 */ /* 0x008fe200078e0203 */
[----:B------:R-:W-:Y:S04]  /*5320*/  BSSY B1, `(.L_x_198) ;  /* 0x0000006000017945 */ /* 0x000fe80003800000 */
[----:B------:R3:W-:Y:S01]  /*5330*/  @!P4 STG.E.U8 desc[UR36][R6.64+0x98], R13 ;  /* 0x0000980d0600c986 */ /* 0x0007e2000c101124 */
[----:B------:R-:W-:Y:S05]  /*5340*/  @P3 BRA `(.L_x_199) ;  /* 0x00000000000c3947 */ /* 0x000fea0003800000 */
[----:B------:R-:W5:Y:S02]  /*5350*/  LDG.E.U8 R133, desc[UR36][R10.64+0x99] ;  /* 0x000099240a857981 */ /* 0x000f64000c1e1100 */
[----:B-----5:R-:W-:-:S05]  /*5360*/  PRMT R0, R133, 0x8880, RZ ;  /* 0x0000888085007816 */ /* 0x020fca00000000ff */
[----:B------:R-:W-:-:S07]  /*5370*/  IMAD R3, R0, R123, RZ ;  /* 0x0000007b00037224 */ /* 0x000fce00078e02ff */
.L_x_199:
[----:B------:R-:W-:Y:S05]  /*5380*/  BSYNC B1 ;  /* 0x0000000000017941 */ /* 0x000fea0003800000 */
.L_x_198:
[----:B------:R-:W-:Y:S01]  /*5390*/  @!P3 IMAD R103, R103, R122, R3 ;  /* 0x0000007a6767b224 */ /* 0x000fe200078e0203 */
[----:B------:R-:W-:Y:S04]  /*53a0*/  BSSY B1, `(.L_x_200) ;  /* 0x0000006000017945 */ /* 0x000fe80003800000 */
[----:B------:R0:W-:Y:S01]  /*53b0*/  @!P3 STG.E.U8 desc[UR36][R6.64+0x99], R103 ;  /* 0x000099670600b986 */ /* 0x0001e2000c101124 */
[----:B------:R-:W-:Y:S05]  /*53c0*/  @P5 BRA `(.L_x_201) ;  /* 0x00000000000c5947 */ /* 0x000fea0003800000 */
[----:B------:R-:W5:Y:S02]  /*53d0*/  LDG.E.U8 R133, desc[UR36][R8.64+0xa0] ;  /* 0x0000a02408857981 */ /* 0x000f64000c1e1100 */
[----:B-----5:R-:W-:-:S05]  /*53e0*/  PRMT R0, R133, 0x8880, RZ ;  /* 0x0000888085007816 */ /* 0x020fca00000000ff */
[----:B------:R-:W-:-:S07]  /*53f0*/  IMAD R3, R0, R123, RZ ;  /* 0x0000007b00037224 */ /* 0x000fce00078e02ff */
.L_x_201:
[----:B------:R-:W-:Y:S05]  /*5400*/  BSYNC B1 ;  /* 0x0000000000017941 */ /* 0x000fea0003800000 */
.L_x_200:
[----:B---3--:R-:W-:Y:S01]  /*5410*/  @!P5 IMAD R13, R104, R122, R3 ;  /* 0x0000007a680dd224 */ /* 0x008fe200078e0203 */
[----:B------:R-:W-:Y:S04]  /*5420*/  BSSY B1, `(.L_x_202) ;  /* 0x0000006000017945 */ /* 0x000fe80003800000 */
[----:B------:R3:W-:Y:S01]  /*5430*/  @!P5 STG.E.U8 desc[UR36][R4.64+0xa0], R13 ;  /* 0x0000a00d0400d986 */ /* 0x0007e2000c101124 */
[----:B------:R-:W-:Y:S05]  /*5440*/  @P2 BRA `(.L_x_203) ;  /* 0x00000000000c2947 */ /* 0x000fea0003800000 */
[----:B------:R-:W5:Y:S02]  /*5450*/  LDG.E.U8 R133, desc[UR36][R8.64+0xa1] ;  /* 0x0000a12408857981 */ /* 0x000f64000c1e1100 */
[----:B-----5:R-:W-:-:S05]  /*5460*/  PRMT R0, R133, 0x8880, RZ ;  /* 0x0000888085007816 */ /* 0x020fca00000000ff */
[----:B------:R-:W-:-:S07]  /*5470*/  IMAD R3, R0, R123, RZ ;  /* 0x0000007b00037224 */ /* 0x000fce00078e02ff */
.L_x_203:
[----:B------:R-:W-:Y:S05]  /*5480*/  BSYNC B1 ;  /* 0x0000000000017941 */ /* 0x000fea0003800000 */
.L_x_202:
        /* <DEDUP_REMOVED lines=11> */
.L_x_205:
[----:B------:R-:W-:Y:S05]  /*5540*/  BSYNC B1 ;  /* 0x0000000000017941 */ /* 0x000fea0003800000 */
.L_x_204:
[----:B---3--:R-:W-:Y:S01]  /*5550*/  @!P4 IMAD R13, R106, R122, R3 ;  /* 0x0000007a6a0dc224 */ /* 0x008fe200078e0203 */
[----:B------:R-:W-:Y:S04]  /*5560*/  BSSY B1, `(.L_x_206) ;  /* 0x0000006000017945 */ /* 0x000fe80003800000 */
[----:B------:R3:W-:Y:S01]  /*5570*/  @!P4 STG.E.U8 desc[UR36][R6.64+0xa0], R13 ;  /* 0x0000a00d0600c986 */ /* 0x0007e2000c101124 */
[----:B------:R-:W-:Y:S05]  /*5580*/  @P3 BRA `(.L_x_207) ;  /* 0x00000000000c3947 */ /* 0x000fea0003800000 */
[----:B------:R-:W5:Y:S02]  /*5590*/  LDG.E.U8 R133, desc[UR36][R10.64+0xa1] ;  /* 0x0000a1240a857981 */ /* 0x000f64000c1e1100 */
[----:B-----5:R-:W-:-:S05]  /*55a0*/  PRMT R0, R133, 0x8880, RZ ;  /* 0x0000888085007816 */ /* 0x020fca00000000ff */
[----:B------:R-:W-:-:S07]  /*55b0*/  IMAD R3, R0, R123, RZ ;  /* 0x0000007b00037224 */ /* 0x000fce00078e02ff */
.L_x_207:
[----:B------:R-:W-:Y:S05]  /*55c0*/  BSYNC B1 ;  /* 0x0000000000017941 */ /* 0x000fea0003800000 */
.L_x_206:
[----:B------:R-:W-:Y:S01]  /*55d0*/  @!P3 IMAD R107, R107, R122, R3 ;  /* 0x0000007a6b6bb224 */ /* 0x000fe200078e0203 */
[----:B------:R-:W-:Y:S04]  /*55e0*/  BSSY B1, `(.L_x_208) ;  /* 0x0000006000017945 */ /* 0x000fe80003800000 */
[----:B------:R0:W-:Y:S01]  /*55f0*/  @!P3 STG.E.U8 desc[UR36][R6.64+0xa1], R107 ;  /* 0x0000a16b0600b986 */ /* 0x0001e2000c101124 */
[----:B------:R-:W-:Y:S05]  /*5600*/  @P5 BRA `(.L_x_209) ;  /* 0x00000000000c5947 */ /* 0x000fea0003800000 */
[----:B------:R-:W5:Y:S02]  /*5610*/  LDG.E.U8 R133, desc[UR36][R8.64+0xa8] ;  /* 0x0000a82408857981 */ /* 0x000f64000c1e1100 */
[----:B-----5:R-:W-:-:S05]  /*5620*/  PRMT R0, R133, 0x8880, RZ ;  /* 0x0000888085007816 */ /* 0x020fca00000000ff */
[----:B------:R-:W-:-:S07]  /*5630*/  IMAD R3, R0, R123, RZ ;  /* 0x0000007b00037224 */ /* 0x000fce00078e02ff */
.L_x_209:
[----:B------:R-:W-:Y:S05]  /*5640*/  BSYNC B1 ;  /* 0x0000000000017941 */ /* 0x000fea0003800000 */
.L_x_208:
[----:B---3--:R-:W-:Y:S01]  /*5650*/  @!P5 IMAD R13, R108, R122, R3 ;  /* 0x0000007a6c0dd224 */ /* 0x008fe200078e0203 */
[----:B------:R-:W-:Y:S04]  /*5660*/  BSSY B1, `(.L_x_210) ;  /* 0x0000006000017945 */ /* 0x000fe80003800000 */
[----:B------:R3:W-:Y:S01]  /*5670*/  @!P5 STG.E.U8 desc[UR36][R4.64+0xa8], R13 ;  /* 0x0000a80d0400d986 */ /* 0x0007e2000c101124 */
[----:B------:R-:W-:Y:S05]  /*5680*/  @P2 BRA `(.L_x_211) ;  /* 0x00000000000c2947 */ /* 0x000fea0003800000 */
[----:B------:R-:W5:Y:S02]  /*5690*/  LDG.E.U8 R133, desc[UR36][R8.64+0xa9] ;  /* 0x0000a92408857981 */ /* 0x000f64000c1e1100 */
[----:B-----5:R-:W-:-:S05]  /*56a0*/  PRMT R0, R133, 0x8880, RZ ;  /* 0x0000888085007816 */ /* 0x020fca00000000ff */
[----:B------:R-:W-:-:S07]  /*56b0*/  IMAD R3, R0, R123, RZ ;  /* 0x0000007b00037224 */ /* 0x000fce00078e02ff */
.L_x_211:
[----:B------:R-:W-:Y:S05]  /*56c0*/  BSYNC B1 ;  /* 0x0000000000017941 */ /* 0x000fea0003800000 */
.L_x_210:
        /* <DEDUP_REMOVED lines=11> */
.L_x_213:
[----:B------:R-:W-:Y:S05]  /*5780*/  BSYNC B1 ;  /* 0x0000000000017941 */ /* 0x000fea0003800000 */
.L_x_212:
[----:B---3--:R-:W-:Y:S01]  /*5790*/  @!P4 IMAD R13, R110, R122, R3 ;  /* 0x0000007a6e0dc224 */ /* 0x008fe200078e0203 */
[----:B------:R-:W-:Y:S04]  /*57a0*/  BSSY B1, `(.L_x_214) ;  /* 0x0000006000017945 */ /* 0x000fe80003800000 */
[----:B------:R3:W-:Y:S01]  /*57b0*/  @!P4 STG.E.U8 desc[UR36][R6.64+0xa8], R13 ;  /* 0x0000a80d0600c986 */ /* 0x0007e2000c101124 */
[----:B------:R-:W-:Y:S05]  /*57c0*/  @P3 BRA `(.L_x_215) ;  /* 0x00000000000c3947 */ /* 0x000fea0003800000 */
[----:B------:R-:W5:Y:S02]  /*57d0*/  LDG.E.U8 R133, desc[UR36][R10.64+0xa9] ;  /* 0x0000a9240a857981 */ /* 0x000f64000c1e1100 */
[----:B-----5:R-:W-:-:S05]  /*57e0*/  PRMT R0, R133, 0x8880, RZ ;  /* 0x0000888085007816 */ /* 0x020fca00000000ff */
[----:B------:R-:W-:-:S07]  /*57f0*/  IMAD R3, R0, R123, RZ ;  /* 0x0000007b00037224 */ /* 0x000fce00078e02ff */
.L_x_215:
[----:B------:R-:W-:Y:S05]  /*5800*/  BSYNC B1 ;  /* 0x0000000000017941 */ /* 0x000fea0003800000 */
.L_x_214:
[----:B------:R-:W-:Y:S01]  /*5810*/  @!P3 IMAD R111, R111, R122, R3 ;  /* 0x0000007a6f6fb224 */ /* 0x000fe200078e0203 */
[----:B------:R-:W-:Y:S04]  /*5820*/  BSSY B1, `(.L_x_216) ;  /* 0x0000006000017945 */ /* 0x000fe80003800000 */
[----:B------:R0:W-:Y:S01]  /*5830*/  @!P3 STG.E.U8 desc[UR36][R6.64+0xa9], R111 ;  /* 0x0000a96f0600b986 */ /* 0x0001e2000c101124 */
[----:B------:R-:W-:Y:S05]  /*5840*/  @P5 BRA `(.L_x_217) ;  /* 0x00000000000c5947 */ /* 0x000fea0003800000 */
[----:B------:R-:W5:Y:S02]  /*5850*/  LDG.E.U8 R133, desc[UR36][R8.64+0xb0] ;  /* 0x0000b02408857981 */ /* 0x000f64000c1e1100 */
[----:B-----5:R-:W-:-:S05]  /*5860*/  PRMT R0, R133, 0x8880, RZ ;  /* 0x0000888085007816 */ /* 0x020fca00000000ff */
[----:B------:R-:W-:-:S07]  /*5870*/  IMAD R3, R0, R123, RZ ;  /* 0x0000007b00037224 */ /* 0x000fce00078e02ff */
.L_x_217:
[----:B------:R-:W-:Y:S05]  /*5880*/  BSYNC B1 ;  /* 0x0000000000017941 */ /* 0x000fea0003800000 */
.L_x_216:
[----:B---3--:R-:W-:Y:S01]  /*5890*/  @!P5 IMAD R13, R112, R122, R3 ;  /* 0x0000007a700dd224 */ /* 0x008fe200078e0203 */
[----:B------:R-:W-:Y:S04]  /*58a0*/  BSSY B1, `(.L_x_218) ;  /* 0x0000006000017945 */ /* 0x000fe80003800000 */
[----:B------:R3:W-:Y:S01]  /*58b0*/  @!P5 STG.E.U8 desc[UR36][R4.64+0xb0], R13 ;  /* 0x0000b00d0400d986 */ /* 0x0007e2000c101124 */
[----:B------:R-:W-:Y:S05]  /*58c0*/  @P2 BRA `(.L_x_219) ;  /* 0x00000000000c2947 */ /* 0x000fea0003800000 */
[----:B------:R-:W5:Y:S02]  /*58d0*/  LDG.E.U8 R133, desc[UR36][R8.64+0xb1] ;  /* 0x0000b12408857981 */ /* 0x000f64000c1e1100 */
[----:B-----5:R-:W-:-:S05]  /*58e0*/  PRMT R0, R133, 0x8880, RZ ;  /* 0x0000888085007816 */ /* 0x020fca00000000ff */
[----:B------:R-:W-:-:S07]  /*58f0*/  IMAD R3, R0, R123, RZ ;  /* 0x0000007b00037224 */ /* 0x000fce00078e02ff */
.L_x_219:
[----:B------:R-:W-:Y:S05]  /*5900*/  BSYNC B1 ;  /* 0x0000000000017941 */ /* 0x000fea0003800000 */
.L_x_218:
[----:B------:R-:W-:Y:S01]  /*5910*/  ISETP.LT.OR P4, PT, R19, 0xb1, !P0 ;  /* 0x000000b11300780c */ /* 0x000fe20004781670 */
[----:B------:R-:W-:Y:S01]  /*5920*/  @!P2 IMAD R113, R113, R122, R3 ;  /* 0x0000007a7171a224 */ /* 0x000fe200078e0203 */
[----:B------:R-:W-:Y:S01]  /*5930*/  BSSY B1, `(.L_x_220) ;  /* 0x000000a000017945 */ /* 0x000fe20003800000 */
[C---:B------:R-:W-:Y:S02]  /*5940*/  ISETP.LT.OR P3, PT, R19.reuse, 0xb2, !P0 ;  /* 0x000000b21300780c */ /* 0x040fe40004761670 */
[C---:B------:R-:W-:Y:S01]  /*5950*/  ISETP.LT.OR P5, PT, R19.reuse, 0xb9, !P0 ;  /* 0x000000b91300780c */ /* 0x040fe200047a1670 */
[----:B------:R0:W-:Y:S01]  /*5960*/  @!P2 STG.E.U8 desc[UR36][R4.64+0xb1], R113 ;  /* 0x0000b1710400a986 */ /* 0x0001e2000c101124 */
[C---:B------:R-:W-:Y:S02]  /*5970*/  ISETP.LT.OR P2, PT, R19.reuse, 0xb9, !P1 ;  /* 0x000000b91300780c */ /* 0x040fe40004f41670 */
[----:B------:R-:W-:-:S04]  /*5980*/  ISETP.LT.OR P1, PT, R19, 0xba, !P1 ;  /* 0x000000ba1300780c */ /* 0x000fc80004f21670 */
[----:B------:R-:W-:Y:S09]  /*5990*/  @P4 BRA `(.L_x_221) ;  /* 0x00000000000c4947 */ /* 0x000ff20003800000 */
[----:B------:R-:W5:Y:S02]  /*59a0*/  LDG.E.U8 R133, desc[UR36][R10.64+0xb0] ;  /* 0x0000b0240a857981 */ /* 0x000f64000c1e1100 */
[----:B-----5:R-:W-:-:S05]  /*59b0*/  PRMT R0, R133, 0x8880, RZ ;  /* 0x0000888085007816 */ /* 0x020fca00000000ff */
[----:B------:R-:W-:-:S07]  /*59c0*/  IMAD R3, R0, R123, RZ ;  /* 0x0000007b00037224 */ /* 0x000fce00078e02ff */
.L_x_221:
[----:B------:R-:W-:Y:S05]  /*59d0*/  BSYNC B1 ;  /* 0x0000000000017941 */ /* 0x000fea0003800000 */
.L_x_220:
[----:B---3--:R-:W-:Y:S01]  /*59e0*/  @!P4 IMAD R13, R114, R122, R3 ;  /* 0x0000007a720dc224 */ /* 0x008fe200078e0203 */
[----:B------:R-:W-:Y:S04]  /*59f0*/  BSSY B1, `(.L_x_222) ;  /* 0x0000006000017945 */ /* 0x000fe80003800000 */
[----:B------:R3:W-:Y:S01]  /*5a00*/  @!P4 STG.E.U8 desc[UR36][R6.64+0xb0], R13 ;  /* 0x0000b00d0600c986 */ /* 0x0007e2000c101124 */
[----:B------:R-:W-:Y:S05]  /*5a10*/  @P3 BRA `(.L_x_223) ;  /* 0x00000000000c3947 */ /* 0x000fea0003800000 */
[----:B------:R-:W5:Y:S02]  /*5a20*/  LDG.E.U8 R133, desc[UR36][R10.64+0xb1] ;  /* 0x0000b1240a857981 */ /* 0x000f64000c1e1100 */
[----:B-----5:R-:W-:-:S05]  /*5a30*/  PRMT R0, R133, 0x8880, RZ ;  /* 0x0000888085007816 */ /* 0x020fca00000000ff */
[----:B------:R-:W-:-:S07]  /*5a40*/  IMAD R3, R0, R123, RZ ;  /* 0x0000007b00037224 */ /* 0x000fce00078e02ff */
.L_x_223:
[----:B------:R-:W-:Y:S05]  /*5a50*/  BSYNC B1 ;  /* 0x0000000000017941 */ /* 0x000fea0003800000 */
.L_x_222:
[----:B------:R-:W-:Y:S01]  /*5a60*/  @!P3 IMAD R115, R115, R122, R3 ;  /* 0x0000007a7373b224 */ /* 0x000fe200078e0203 */
[----:B------:R-:W-:Y:S04]  /*5a70*/  BSSY B1, `(.L_x_224) ;  /* 0x0000006000017945 */ /* 0x000fe80003800000 */
[----:B------:R0:W-:Y:S01]  /*5a80*/  @!P3 STG.E.U8 desc[UR36][R6.64+0xb1], R115 ;  /* 0x0000b1730600b986 */ /* 0x0001e2000c101124 */
[----:B------:R-:W-:Y:S05]  /*5a90*/  @P2 BRA `(.L_x_225) ;  /* 0x00000000000c2947 */ /* 0x000fea0003800000 */
[----:B------:R-:W5:Y:S02]  /*5aa0*/  LDG.E.U8 R133, desc[UR36][R8.64+0xb8] ;  /* 0x0000b82408857981 */ /* 0x000f64000c1e1100 */
[----:B-----5:R-:W-:-:S05]  /*5ab0*/  PRMT R0, R133, 0x8880, RZ ;  /* 0x0000888085007816 */ /* 0x020fca00000000ff */
[----:B------:R-:W-:-:S07]  /*5ac0*/  IMAD R3, R0, R123, RZ ;  /* 0x0000007b00037224 */ /* 0x000fce00078e02ff */
.L_x_225:
[----:B------:R-:W-:Y:S05]  /*5ad0*/  BSYNC B1 ;  /* 0x0000000000017941 */ /* 0x000fea0003800000 */
.L_x_224:
[----:B---3--:R-:W-:Y:S01]  /*5ae0*/  @!P2 IMAD R13, R116, R122, R3 ;  /* 0x0000007a740da224 */ /* 0x008fe200078e0203 */
[----:B------:R-:W-:Y:S04]  /*5af0*/  BSSY B1, `(.L_x_226) ;  /* 0x0000006000017945 */ /* 0x000fe80003800000 */
[----:B------:R3:W-:Y:S01]  /*5b00*/  @!P2 STG.E.U8 desc[UR36][R4.64+0xb8], R13 ;  /* 0x0000b80d0400a986 */ /* 0x0007e2000c101124 */
[----:B------:R-:W-:Y:S05]  /*5b10*/  @P1 BRA `(.L_x_227) ;  /* 0x00000000000c1947 */ /* 0x000fea0003800000 */
[----:B------:R-:W5:Y:S02]  /*5b20*/  LDG.E.U8 R133, desc[UR36][R8.64+0xb9] ;  /* 0x0000b92408857981 */ /* 0x000f64000c1e1100 */
[----:B-----5:R-:W-:-:S05]  /*5b30*/  PRMT R0, R133, 0x8880, RZ ;  /* 0x0000888085007816 */ /* 0x020fca00000000ff */
[----:B------:R-:W-:-:S07]  /*5b40*/  IMAD R3, R0, R123, RZ ;  /* 0x0000007b00037224 */ /* 0x000fce00078e02ff */
.L_x_227:
[----:B------:R-:W-:Y:S05]  /*5b50*/  BSYNC B1 ;  /* 0x0000000000017941 */ /* 0x000fea0003800000 */
.L_x_226:
[----:B------:R-:W-:Y:S01]  /*5b60*/  @!P1 IMAD R117, R117, R122, R3 ;  /* 0x0000007a75759224 */ /* 0x000fe200078e0203 */
[----:B------:R-:W-:Y:S04]  /*5b70*/  BSSY B1, `(.L_x_228) ;  /* 0x0000006000017945 */ /* 0x000fe80003800000 */
[----:B------:R0:W-:Y:S01]  /*5b80*/  @!P1 STG.E.U8 desc[UR36][R4.64+0xb9], R117 ;  /* 0x0000b97504009986 */ /* 0x0001e2000c101124 */
[----:B------:R-:W-:Y:S05]  /*5b90*/  @P5 BRA `(.L_x_229) ;  /* 0x00000000000c5947 */ /* 0x000fea0003800000 */
[----:B------:R-:W5:Y:S02]  /*5ba0*/  LDG.E.U8 R133, desc[UR36][R10.64+0xb8] ;  /* 0x0000b8240a857981 */ /* 0x000f64000c1e1100 */
[----:B-----5:R-:W-:-:S05]  /*5bb0*/  PRMT R0, R133, 0x8880, RZ ;  /* 0x0000888085007816 */ /* 0x020fca00000000ff */
[----:B------:R-:W-:-:S07]  /*5bc0*/  IMAD R3, R0, R123, RZ ;  /* 0x0000007b00037224 */ /* 0x000fce00078e02ff */
.L_x_229:
[----:B------:R-:W-:Y:S05]  /*5bd0*/  BSYNC B1 ;  /* 0x0000000000017941 */ /* 0x000fea0003800000 */
.L_x_228:
[----:B0123--:R-:W-:Y:S01]  /*5be0*/  @!P5 IMAD R5, R118, R122, R3 ;  /* 0x0000007a7605d224 */ /* 0x00ffe200078e0203 */
[----:B------:R-:W-:Y:S01]  /*5bf0*/  ISETP.LT.OR P0, PT, R19, 0xba, !P0 ;  /* 0x000000ba1300780c */ /* 0x000fe20004701670 */
[----:B------:R-:W-:Y:S03]  /*5c00*/  BSSY B1, `(.L_x_230) ;  /* 0x0000006000017945 */ /* 0x000fe60003800000 */
[----:B------:R0:W-:Y:S09]  /*5c10*/  @!P5 STG.E.U8 desc[UR36][R6.64+0xb8], R5 ;  /* 0x0000b8050600d986 */ /* 0x0001f2000c101124 */
[----:B------:R-:W-:Y:S05]  /*5c20*/  @P0 BRA `(.L_x_231) ;  /* 0x00000000000c0947 */ /* 0x000fea0003800000 */
[----:B------:R-:W2:Y:S02]  /*5c30*/  LDG.E.U8 R133, desc[UR36][R10.64+0xb9] ;  /* 0x0000b9240a857981 */ /* 0x000ea4000c1e1100 */
[----:B--2---:R-:W-:-:S05]  /*5c40*/  PRMT R0, R133, 0x8880, RZ ;  /* 0x0000888085007816 */ /* 0x004fca00000000ff */
[----:B------:R-:W-:-:S07]  /*5c50*/  IMAD R3, R0, R123, RZ ;  /* 0x0000007b00037224 */ /* 0x000fce00078e02ff */
.L_x_231:
[----:B------:R-:W-:Y:S05]  /*5c60*/  BSYNC B1 ;  /* 0x0000000000017941 */ /* 0x000fea0003800000 */
.L_x_230:
[----:B------:R-:W-:Y:S01]  /*5c70*/  IMAD R3, R119, R122, R3 ;  /* 0x0000007a77037224 */ /* 0x000fe200078e0203 */
[----:B------:R-:W-:Y:S06]  /*5c80*/  @P0 BRA `(.L_x_232) ;  /* 0x0000001000900947 */ /* 0x000fec0003800000 */
[----:B------:R1:W-:Y:S01]  /*5c90*/  STG.E.U8 desc[UR36][R6.64+0xb9], R3 ;  /* 0x0000b90306007986 */ /* 0x0003e2000c101124 */
[----:B------:R-:W-:Y:S05]  /*5ca0*/  BRA `(.L_x_232) ;  /* 0x0000001000887947 */ /* 0x000fea0003800000 */
.L_x_39:
[C---:B------:R-:W-:Y:S02]  /*5cb0*/  ISETP.GE.AND P1, PT, R20.reuse, 0x1, PT ;  /* 0x000000011400780c */ /* 0x040fe40003f26270 */
[----:B------:R-:W-:Y:S02]  /*5cc0*/  ISETP.GE.AND P0, PT, R20, 0x9, PT ;  /* 0x000000091400780c */ /* 0x000fe40003f06270 */
[C---:B------:R-:W-:Y:S02]  /*5cd0*/  ISETP.LT.OR P4, PT, R19.reuse, 0x1, !P1 ;  /* 0x000000011300780c */ /* 0x040fe40004f81670 */
[C---:B------:R-:W-:Y:S02]  /*5ce0*/  ISETP.LT.OR P3, PT, R19.reuse, 0x2, !P1 ;  /* 0x000000021300780c */ /* 0x040fe40004f61670 */
[C---:B------:R-:W-:Y:S02]  /*5cf0*/  ISETP.LT.OR P2, PT, R19.reuse, 0x1, !P0 ;  /* 0x000000011300780c */ /* 0x040fe40004741670 */
[----:B------:R-:W-:-:S07]  /*5d00*/  ISETP.LT.OR P5, PT, R19, 0x2, !P0 ;  /* 0x000000021300780c */ /* 0x000fce00047a1670 */
[-C--:B------:R-:W-:Y:S02]  /*5d10*/  @!P4 IMAD R3, R24, R122.reuse, RZ ;  /* 0x0000007a1803c224 */ /* 0x080fe400078e02ff */
[-C--:B------:R-:W-:Y:S02]  /*5d20*/  @!P3 IMAD R25, R25, R122.reuse, RZ ;  /* 0x0000007a1919b224 */ /* 0x080fe400078e02ff */
[-C--:B------:R-:W-:Y:S01]  /*5d30*/  @!P2 IMAD R9, R26, R122.reuse, RZ ;  /* 0x0000007a1a09a224 */ /* 0x080fe200078e02ff */
[----:B------:R0:W-:Y:S01]  /*5d40*/  @!P4 STG.E.U8 desc[UR36][R4.64], R3 ;  /* 0x000000030400c986 */ /* 0x0001e2000c101124 */
[----:B------:R-:W-:Y:S01]  /*5d50*/  ISETP.LT.OR P4, PT, R19, 0x9, !P1 ;  /* 0x000000091300780c */ /* 0x000fe20004f81670 */
[----:B------:R-:W-:Y:S02]  /*5d60*/  @!P5 IMAD R27, R27, R122, RZ ;  /* 0x0000007a1b1bd224 */ /* 0x000fe400078e02ff */
[----:B------:R-:W-:Y:S01]  /*5d70*/  @!P3 STG.E.U8 desc[UR36][R4.64+0x1], R25 ;  /* 0x000001190400b986 */ /* 0x000fe2000c101124 */
[----:B------:R-:W-:-:S03]  /*5d80*/  ISETP.LT.OR P3, PT, R19, 0xa, !P1 ;  /* 0x0000000a1300780c */ /* 0x000fc60004f61670 */
[----:B------:R1:W-:Y:S01]  /*5d90*/  @!P2 STG.E.U8 desc[UR36][R6.64], R9 ;  /* 0x000000090600a986 */ /* 0x0003e2000c101124 */
[----:B------:R-:W-:-:S03]  /*5da0*/  ISETP.LT.OR P2, PT, R19, 0x9, !P0 ;  /* 0x000000091300780c */ /* 0x000fc60004741670 */
[----:B------:R-:W-:Y:S01]  /*5db0*/  @!P5 STG.E.U8 desc[UR36][R6.64+0x1], R27 ;  /* 0x0000011b0600d986 */ /* 0x000fe2000c101124 */
[----:B------:R-:W-:Y:S01]  /*5dc0*/  ISETP.LT.OR P5, PT, R19, 0xa, !P0 ;  /* 0x0000000a1300780c */ /* 0x000fe200047a1670 */
[----:B------:R-:W-:-:S04]  /*5dd0*/  @!P4 IMAD R11, R28, R122, RZ ;  /* 0x0000007a1c0bc224 */ /* 0x000fc800078e02ff */
[-C--:B------:R-:W-:Y:S01]  /*5de0*/  @!P3 IMAD R29, R29, R122.reuse, RZ ;  /* 0x0000007a1d1db224 */ /* 0x080fe200078e02ff */
[----:B------:R-:W-:Y:S01]  /*5df0*/  @!P4 STG.E.U8 desc[UR36][R4.64+0x8], R11 ;  /* 0x0000080b0400c986 */ /* 0x000fe2000c101124 */
[C---:B------:R-:W-:Y:S02]  /*5e00*/  ISETP.LT.OR P4, PT, R19.reuse, 0x11, !P1 ;  /* 0x000000111300780c */ /* 0x040fe40004f81670 */
[-C--:B0-----:R-:W-:Y:S01]  /*5e10*/  @!P2 IMAD R3, R30, R122.reuse, RZ ;  /* 0x0000007a1e03a224 */ /* 0x081fe200078e02ff */
[----:B------:R-:W-:Y:S01]  /*5e20*/  @!P3 STG.E.U8 desc[UR36][R4.64+0x9], R29 ;  /* 0x0000091d0400b986 */ /* 0x000fe2000c101124 */
[----:B------:R-:W-:Y:S02]  /*5e30*/  ISETP.LT.OR P3, PT, R19, 0x12, !P1 ;  /* 0x000000121300780c */ /* 0x000fe40004f61670 */
[----:B------:R-:W-:Y:S01]  /*5e40*/  @!P5 IMAD R31, R31, R122, RZ ;  /* 0x0000007a1f1fd224 */ /* 0x000fe200078e02ff */
[----:B------:R0:W-:Y:S01]  /*5e50*/  @!P2 STG.E.U8 desc[UR36][R6.64+0x8], R3 ;  /* 0x000008030600a986 */ /* 0x0001e2000c101124 */
[----:B------:R-:W-:-:S03]  /*5e60*/  ISETP.LT.OR P2, PT, R19, 0x11, !P0 ;  /* 0x000000111300780c */ /* 0x000fc60004741670 */
[----:B------:R-:W-:Y:S01]  /*5e70*/  @!P5 STG.E.U8 desc[UR36][R6.64+0x9], R31 ;  /* 0x0000091f0600d986 */ /* 0x000fe2000c101124 */
[----:B------:R-:W-:Y:S01]  /*5e80*/  ISETP.LT.OR P5, PT, R19, 0x12, !P0 ;  /* 0x000000121300780c */ /* 0x000fe200047a1670 */
[----:B-1----:R-:W-:-:S04]  /*5e90*/  @!P4 IMAD R9, R32, R122, RZ ;  /* 0x0000007a2009c224 */ /* 0x002fc800078e02ff */
        /* <DEDUP_REMOVED lines=205> */
[----:B------:R1:W-:Y:S01]  /*6b70*/  @!P4 STG.E.U8 desc[UR36][R4.64+0x98], R11 ;  /* 0x0000980b0400c986 */ /* 0x0003e2000c101124 */
        /* <DEDUP_REMOVED lines=13> */
[-C--:B-1----:R-:W-:Y:S01]  /*6c50*/  @!P2 IMAD R11, R106, R122.reuse, RZ ;  /* 0x0000007a6a0ba224 */ /* 0x082fe200078e02ff */
[----:B------:R-:W-:Y:S01]  /*6c60*/  @!P3 STG.E.U8 desc[UR36][R4.64+0xa1], R105 ;  /* 0x0000a1690400b986 */ /* 0x000fe2000c101124 */
[----:B------:R-:W-:Y:S02]  /*6c70*/  ISETP.LT.OR P3, PT, R19, 0xaa, !P1 ;  /* 0x000000aa1300780c */ /* 0x000fe40004f61670 */
[----:B------:R-:W-:Y:S01]  /*6c80*/  @!P5 IMAD R107, R107, R122, RZ ;  /* 0x0000007a6b6bd224 */ /* 0x000fe200078e02ff */
[----:B------:R1:W-:Y:S01]  /*6c90*/  @!P2 STG.E.U8 desc[UR36][R6.64+0xa0], R11 ;  /* 0x0000a00b0600a986 */ /* 0x0003e2000c101124 */
[----:B------:R-:W-:-:S03]  /*6ca0*/  ISETP.LT.OR P2, PT, R19, 0xa9, !P0 ;  /* 0x000000a91300780c */ /* 0x000fc60004741670 */
[----:B------:R-:W-:Y:S01]  /*6cb0*/  @!P5 STG.E.U8 desc[UR36][R6.64+0xa1], R107 ;  /* 0x0000a16b0600d986 */ /* 0x000fe2000c101124 */
[----:B------:R-:W-:Y:S01]  /*6cc0*/  ISETP.LT.OR P5, PT, R19, 0xaa, !P0 ;  /* 0x000000aa1300780c */ /* 0x000fe200047a1670 */
[----:B0-----:R-:W-:-:S04]  /*6cd0*/  @!P4 IMAD R3, R108, R122, RZ ;  /* 0x0000007a6c03c224 */ /* 0x001fc800078e02ff */
[-C--:B------:R-:W-:Y:S01]  /*6ce0*/  @!P3 IMAD R109, R109, R122.reuse, RZ ;  /* 0x0000007a6d6db224 */ /* 0x080fe200078e02ff */
[----:B------:R0:W-:Y:S01]  /*6cf0*/  @!P4 STG.E.U8 desc[UR36][R4.64+0xa8], R3 ;  /* 0x0000a8030400c986 */ /* 0x0001e2000c101124 */
[C---:B------:R-:W-:Y:S02]  /*6d00*/  ISETP.LT.OR P4, PT, R19.reuse, 0xb2, !P1 ;  /* 0x000000b21300780c */ /* 0x040fe40004f81670 */
[-C--:B--2---:R-:W-:Y:S01]  /*6d10*/  @!P2 IMAD R9, R110, R122.reuse, RZ ;  /* 0x0000007a6e09a224 */ /* 0x084fe200078e02ff */
[----:B------:R-:W-:Y:S01]  /*6d20*/  @!P3 STG.E.U8 desc[UR36][R4.64+0xa9], R109 ;  /* 0x0000a96d0400b986 */ /* 0x000fe2000c101124 */
[----:B------:R-:W-:Y:S02]  /*6d30*/  ISETP.LT.OR P3, PT, R19, 0xb1, !P1 ;  /* 0x000000b11300780c */ /* 0x000fe40004f61670 */
[----:B------:R-:W-:Y:S01]  /*6d40*/  @!P5 IMAD R111, R111, R122, RZ ;  /* 0x0000007a6f6fd224 */ /* 0x000fe200078e02ff */
[----:B------:R-:W-:Y:S01]  /*6d50*/  @!P2 STG.E.U8 desc[UR36][R6.64+0xa8], R9 ;  /* 0x0000a8090600a986 */ /* 0x000fe2000c101124 */
[----:B------:R-:W-:-:S03]  /*6d60*/  ISETP.LT.OR P2, PT, R19, 0xb1, !P0 ;  /* 0x000000b11300780c */ /* 0x000fc60004741670 */
[----:B------:R-:W-:Y:S01]  /*6d70*/  @!P5 STG.E.U8 desc[UR36][R6.64+0xa9], R111 ;  /* 0x0000a96f0600d986 */ /* 0x000fe2000c101124 */
[----:B------:R-:W-:Y:S01]  /*6d80*/  ISETP.LT.OR P5, PT, R19, 0xb9, !P0 ;  /* 0x000000b91300780c */ /* 0x000fe200047a1670 */
[----:B------:R-:W-:-:S04]  /*6d90*/  @!P4 IMAD R113, R113, R122, RZ ;  /* 0x0000007a7171c224 */ /* 0x000fc800078e02ff */
[-C--:B-1----:R-:W-:Y:S01]  /*6da0*/  @!P3 IMAD R11, R112, R122.reuse, RZ ;  /* 0x0000007a700bb224 */ /* 0x082fe200078e02ff */
[----:B------:R-:W-:Y:S01]  /*6db0*/  @!P4 STG.E.U8 desc[UR36][R4.64+0xb1], R113 ;  /* 0x0000b1710400c986 */ /* 0x000fe2000c101124 */
[C---:B------:R-:W-:Y:S02]  /*6dc0*/  ISETP.LT.OR P4, PT, R19.reuse, 0xb2, !P0 ;  /* 0x000000b21300780c */ /* 0x040fe40004781670 */
[C---:B------:R-:W-:Y:S01]  /*6dd0*/  ISETP.LT.OR P0, PT, R19.reuse, 0xba, !P0 ;  /* 0x000000ba1300780c */ /* 0x040fe20004701670 */
[----:B------:R1:W-:Y:S01]  /*6de0*/  @!P3 STG.E.U8 desc[UR36][R4.64+0xb0], R11 ;  /* 0x0000b00b0400b986 */ /* 0x0003e2000c101124 */
[C---:B------:R-:W-:Y:S01]  /*6df0*/  ISETP.LT.OR P3, PT, R19.reuse, 0xb9, !P1 ;  /* 0x000000b91300780c */ /* 0x040fe20004f61670 */
[----:B0-----:R-:W-:Y:S01]  /*6e00*/  @!P2 IMAD R3, R114, R122, RZ ;  /* 0x0000007a7203a224 */ /* 0x001fe200078e02ff */
[----:B------:R-:W-:-:S04]  /*6e10*/  ISETP.LT.OR P1, PT, R19, 0xba, !P1 ;  /* 0x000000ba1300780c */ /* 0x000fc80004f21670 */
[----:B------:R0:W-:Y:S03]  /*6e20*/  @!P2 STG.E.U8 desc[UR36][R6.64+0xb0], R3 ;  /* 0x0000b0030600a986 */ /* 0x0001e6000c101124 */
[-C--:B------:R-:W-:Y:S02]  /*6e30*/  @!P4 IMAD R115, R115, R122.reuse, RZ ;  /* 0x0000007a7373c224 */ /* 0x080fe400078e02ff */
[-C--:B-1----:R-:W-:Y:S02]  /*6e40*/  @!P5 IMAD R11, R118, R122.reuse, RZ ;  /* 0x0000007a760bd224 */ /* 0x082fe400078e02ff */
[-C--:B------:R-:W-:Y:S01]  /*6e50*/  @!P3 IMAD R9, R116, R122.reuse, RZ ;  /* 0x0000007a7409b224 */ /* 0x080fe200078e02ff */
[----:B------:R0:W-:Y:S01]  /*6e60*/  @!P4 STG.E.U8 desc[UR36][R6.64+0xb1], R115 ;  /* 0x0000b1730600c986 */ /* 0x0001e2000c101124 */
[-C--:B------:R-:W-:Y:S02]  /*6e70*/  @!P1 IMAD R117, R117, R122.reuse, RZ ;  /* 0x0000007a75759224 */ /* 0x080fe400078e02ff */
[----:B------:R-:W-:Y:S01]  /*6e80*/  @!P0 IMAD R119, R119, R122, RZ ;  /* 0x0000007a77778224 */ /* 0x000fe200078e02ff */
[----:B------:R0:W-:Y:S04]  /*6e90*/  @!P3 STG.E.U8 desc[UR36][R4.64+0xb8], R9 ;  /* 0x0000b8090400b986 */ /* 0x0001e8000c101124 */
[----:B------:R0:W-:Y:S04]  /*6ea0*/  @!P1 STG.E.U8 desc[UR36][R4.64+0xb9], R117 ;  /* 0x0000b97504009986 */ /* 0x0001e8000c101124 */
[----:B------:R0:W-:Y:S04]  /*6eb0*/  @!P5 STG.E.U8 desc[UR36][R6.64+0xb8], R11 ;  /* 0x0000b80b0600d986 */ /* 0x0001e8000c101124 */
[----:B------:R0:W-:Y:S02]  /*6ec0*/  @!P0 STG.E.U8 desc[UR36][R6.64+0xb9], R119 ;  /* 0x0000b97706008986 */ /* 0x0001e4000c101124 */
.L_x_232:
[----:B------:R-:W-:Y:S05]  /*6ed0*/  BSYNC B0 ;  /* 0x0000000000007941 */ /* 0x000fea0003800000 */
.L_x_38:
[----:B0-----:R-:W2:Y:S01]  /*6ee0*/  LDL.64 R4, [R1] ;  /* 0x0000000001047983 */ /* 0x001ea20000100a00 */
[----:B------:R-:W-:Y:S01]  /*6ef0*/  ULDC.64 UR4, c[0x0][0x650] ;  /* 0x0001940000047ab9 */ /* 0x000fe20000000a00 */
[----:B------:R-:W-:Y:S02]  /*6f00*/  IMAD.U32 R0, RZ, RZ, UR44 ;  /* 0x0000002cff007e24 */ /* 0x000fe4000f8e00ff */
[----:B------:R-:W-:Y:S02]  /*6f10*/  IMAD.MOV.U32 R22, RZ, RZ, -0x1 ;  /* 0xffffffffff167424 */ /* 0x000fe400078e00ff */
[----:B------:R0:W-:Y:S01]  /*6f20*/  SYNCS.ARRIVE.TRANS64.A1T0 RZ, [R0+UR46], RZ ;  /* 0x000000ff00ff79a7 */ /* 0x0001e2000810002e */
[----:B------:R-:W-:Y:S02]  /*6f30*/  IMAD.MOV.U32 R19, RZ, RZ, -0x1 ;  /* 0xffffffffff137424 */ /* 0x000fe400078e00ff */
[----:B------:R-:W-:Y:S01]  /*6f40*/  IMAD.MOV.U32 R18, RZ, RZ, -0x1 ;  /* 0xffffffffff127424 */ /* 0x000fe200078e00ff */
[----:B0-----:R-:W-:-:S02]  /*6f50*/  PRMT R0, RZ, 0x7610, R0 ;  /* 0x00007610ff007816 */ /* 0x001fc40000000000 */
[----:B--2---:R-:W-:-:S05]  /*6f60*/  LEA R16, P0, R4, R16, 0x1 ;  /* 0x0000001004107211 */ /* 0x004fca00078008ff */
[----:B------:R-:W-:Y:S01]  /*6f70*/  IMAD.X R17, R130, 0x1, R17, P0 ;  /* 0x0000000182117824 */ /* 0x000fe200000e0611 */
[----:B------:R-:W-:-:S04]  /*6f80*/  ISETP.GE.U32.AND P0, PT, R16, UR4, PT ;  /* 0x0000000410007c0c */ /* 0x000fc8000bf06070 */
[----:B------:R-:W-:-:S13]  /*6f90*/  ISETP.GE.U32.AND.EX P0, PT, R17, UR5, PT, P0 ;  /* 0x0000000511007c0c */ /* 0x000fda000bf06100 */
[----:B------:R-:W-:Y:S05]  /*6fa0*/  @P0 BRA `(.L_x_233) ;  /* 0x0000000400500947 */ /* 0x000fea0003800000 */
[----:B------:R-:W0:Y:S01]  /*6fb0*/  LDC.64 R10, c[0x0][0x628] ;  /* 0x00018a00ff0a7b82 */ /* 0x000e220000000a00 */
[----:B------:R-:W2:Y:S01]  /*6fc0*/  S2R R19, SR_CTAID.X ;  /* 0x0000000000137919 */ /* 0x000ea20000002500 */
[----:B------:R-:W-:Y:S02]  /*6fd0*/  IMAD.MOV.U32 R8, RZ, RZ, R16 ;  /* 0x000000ffff087224 */ /* 0x000fe400078e0010 */
[----:B------:R-:W-:Y:S01]  /*6fe0*/  IMAD.MOV.U32 R9, RZ, RZ, R17 ;  /* 0x000000ffff097224 */ /* 0x000fe200078e0011 */
[----:B------:R-:W3:Y:S03]  /*6ff0*/  S2R R20, SR_CTAID.Y ;  /* 0x0000000000147919 */ /* 0x000ee60000002600 */
[----:B------:R-:W1:Y:S08]  /*7000*/  LDC R0, c[0x0][0x630] ;  /* 0x00018c00ff007b82 */ /* 0x000e700000000800 */
[----:B------:R-:W1:Y:S01]  /*7010*/  LDC.64 R14, c[0x0][0x620] ;  /* 0x00018800ff0e7b82 */ /* 0x000e620000000a00 */
[----:B0-----:R-:W-:-:S04]  /*7020*/  ISETP.NE.U32.AND P0, PT, R10, RZ, PT ;  /* 0x000000ff0a00720c */ /* 0x001fc80003f05070 */
[----:B------:R-:W-:-:S13]  /*7030*/  ISETP.NE.AND.EX P0, PT, R11, RZ, PT, P0 ;  /* 0x000000ff0b00720c */ /* 0x000fda0003f05300 */
[----:B-123--:R-:W-:Y:S05]  /*7040*/  @!P0 BRA `(.L_x_234) ;  /* 0x0000000000288947 */ /* 0x00efea0003800000 */
[----:B------:R-:W0:Y:S02]  /*7050*/  LDC R3, c[0x0][0x634] ;  /* 0x00018d00ff037b82 */ /* 0x000e240000000800 */
[----:B0-----:R-:W-:-:S05]  /*7060*/  IADD3 R3, P0, R16, R3, RZ ;  /* 0x0000000310037210 */ /* 0x001fca0007f1e0ff */
[----:B------:R-:W-:-:S04]  /*7070*/  IMAD.X R13, RZ, RZ, R17, P0 ;  /* 0x000000ffff0d7224 */ /* 0x000fc800000e0611 */
[----:B------:R-:W-:-:S04]  /*7080*/  IMAD.WIDE.U32 R4, R13, R10, RZ ;  /* 0x0000000a0d047225 */ /* 0x000fc800078e00ff */
[----:B----4-:R-:W-:-:S04]  /*7090*/  IMAD.WIDE.U32 R6, P0, R3, R11, R4 ;  /* 0x0000000b03067225 */ /* 0x010fc80007800004 */
[----:B------:R-:W-:-:S04]  /*70a0*/  IMAD.WIDE.U32 R4, R3, R10, RZ ;  /* 0x0000000a03047225 */ /* 0x000fc800078e00ff */
[----:B------:R-:W-:Y:S01]  /*70b0*/  IMAD.X R9, RZ, RZ, RZ, P0 ;  /* 0x000000ffff097224 */ /* 0x000fe200000e06ff */
[----:B------:R-:W-:Y:S01]  /*70c0*/  IADD3 RZ, P0, R5, R6, RZ ;  /* 0x0000000605ff7210 */ /* 0x000fe20007f1e0ff */
[----:B------:R-:W-:-:S04]  /*70d0*/  IMAD.MOV.U32 R8, RZ, RZ, R7 ;  /* 0x000000ffff087224 */ /* 0x000fc800078e0007 */
[----:B------:R-:W-:-:S08]  /*70e0*/  IMAD.WIDE.U32.X R8, R13, R11, R8, P0 ;  /* 0x0000000b0d087225 */ /* 0x000fd000000e0408 */
.L_x_234:
[-CC-:B------:R-:W-:Y:S01]  /*70f0*/  SHF.R.U64 R18, R8, R0.reuse, R9.reuse ;  /* 0x0000000008127219 */ /* 0x180fe20000001209 */
[----:B------:R-:W0:Y:S01]  /*7100*/  LDC.64 R24, c[0x0][0x640] ;  /* 0x00019000ff187b82 */ /* 0x000e220000000a00 */
[----:B------:R-:W-:Y:S01]  /*7110*/  SHF.R.U32.HI R0, RZ, R0, R9 ;  /* 0x00000000ff007219 */ /* 0x000fe20000011609 */
[----:B------:R-:W-:Y:S01]  /*7120*/  ULDC UR4, c[0x0][0x150] ;  /* 0x0000540000047ab9 */ /* 0x000fe20000000800 */
[----:B------:R-:W-:Y:S02]  /*7130*/  IADD3 R3, P0, RZ, -R18, RZ ;  /* 0x80000012ff037210 */ /* 0x000fe40007f1e0ff */
[----:B----4-:R-:W-:-:S03]  /*7140*/  I2FP.F32.U32 R7, R19 ;  /* 0x0000001300077245 */ /* 0x010fc60000201000 */
[----:B------:R-:W1:Y:S01]  /*7150*/  LDC R6, c[0x0][0x618] ;  /* 0x00018600ff067b82 */ /* 0x000e620000000800 */
[----:B------:R-:W-:Y:S02]  /*7160*/  IMAD.X R5, RZ, RZ, ~R0, P0 ;  /* 0x000000ffff057224 */ /* 0x000fe400000e0e00 */
[----:B------:R-:W-:Y:S01]  /*7170*/  FMUL R7, R7, UR4 ;  /* 0x0000000407077c20 */ /* 0x000fe20008400000 */
[----:B------:R-:W-:Y:S01]  /*7180*/  ULDC UR4, c[0x0][0x154] ;  /* 0x0000550000047ab9 */ /* 0x000fe20000000800 */
[-C--:B------:R-:W-:Y:S02]  /*7190*/  IMAD R0, R5, R14.reuse, RZ ;  /* 0x0000000e05007224 */ /* 0x080fe400078e02ff */
[C---:B------:R-:W-:Y:S01]  /*71a0*/  IMAD.WIDE.U32 R4, R3.reuse, R14, R16 ;  /* 0x0000000e03047225 */ /* 0x040fe200078e0010 */
[----:B------:R-:W2:Y:S01]  /*71b0*/  LDC R8, c[0x0][0x608] ;  /* 0x00018200ff087b82 */ /* 0x000ea20000000800 */
[----:B------:R-:W3:Y:S02]  /*71c0*/  F2I.U32.TRUNC.NTZ R7, R7 ;  /* 0x0000000700077305 */ /* 0x000ee4000020f000 */
[----:B------:R-:W-:-:S04]  /*71d0*/  IMAD R3, R3, R15, R0 ;  /* 0x0000000f03037224 */ /* 0x000fc800078e0200 */
[----:B------:R-:W-:Y:S01]  /*71e0*/  IMAD.IADD R3, R5, 0x1, R3 ;  /* 0x0000000105037824 */ /* 0x000fe200078e0203 */
[----:B------:R-:W4:Y:S01]  /*71f0*/  LDC R22, c[0x0][0x658] ;  /* 0x00019600ff167b82 */ /* 0x000f220000000800 */
[----:B------:R-:W-:Y:S02]  /*7200*/  I2FP.F32.U32 R5, R20 ;  /* 0x0000001400057245 */ /* 0x000fe40000201000 */
[----:B0-----:R-:W-:-:S04]  /*7210*/  ISETP.NE.U32.AND P0, PT, R24, RZ, PT ;  /* 0x000000ff1800720c */ /* 0x001fc80003f05070 */
[----:B------:R-:W-:Y:S01]  /*7220*/  ISETP.NE.AND.EX P0, PT, R25, RZ, PT, P0 ;  /* 0x000000ff1900720c */ /* 0x000fe20003f05300 */
[----:B------:R-:W0:Y:S01]  /*7230*/  LDC R0, c[0x0][0x144] ;  /* 0x00005100ff007b82 */ /* 0x000e220000000800 */
[-C--:B-1----:R-:W-:Y:S01]  /*7240*/  SHF.R.U64 R10, R4, R6.reuse, R3 ;  /* 0x00000006040a7219 */ /* 0x082fe20000001203 */
[----:B---3--:R-:W-:Y:S01]  /*7250*/  IMAD.MOV R7, RZ, RZ, -R7 ;  /* 0x000000ffff077224 */ /* 0x008fe200078e0a07 */
[----:B------:R-:W-:Y:S01]  /*7260*/  SHF.R.U32.HI R3, RZ, R6, R3 ;  /* 0x00000006ff037219 */ /* 0x000fe20000011603 */
[----:B------:R-:W-:-:S04]  /*7270*/  FMUL R6, R5, UR4 ;  /* 0x0000000405067c20 */ /* 0x000fc80008400000 */
[----:B------:R-:W1:Y:S01]  /*7280*/  LDC R15, c[0x0][0x148] ;  /* 0x00005200ff0f7b82 */ /* 0x000e620000000800 */
[----:B------:R3:W0:Y:S01]  /*7290*/  F2I.U32.TRUNC.NTZ R14, R6 ;  /* 0x00000006000e7305 */ /* 0x000622000020f000 */
[-CC-:B--2---:R-:W-:Y:S02]  /*72a0*/  SHF.R.U64 R12, R10, R8.reuse, R3.reuse ;  /* 0x000000080a0c7219 */ /* 0x184fe40000001203 */
[----:B------:R-:W-:-:S04]  /*72b0*/  SHF.R.U32.HI R3, RZ, R8, R3 ;  /* 0x00000008ff037219 */ /* 0x000fc80000011603 */
[----:B------:R-:W2:Y:S01]  /*72c0*/  LDC R21, c[0x0][0x600] ;  /* 0x00018000ff157b82 */ /* 0x000ea20000000800 */
[-CC-:B----4-:R-:W-:Y:S02]  /*72d0*/  SHF.R.U64 R13, R12, R22.reuse, R3.reuse ;  /* 0x000000160c0d7219 */ /* 0x190fe40000001203 */
[----:B------:R-:W-:-:S03]  /*72e0*/  SHF.R.U32.HI R5, RZ, R22, R3 ;  /* 0x00000016ff057219 */ /* 0x000fc60000011603 */
[----:B------:R-:W-:Y:S02]  /*72f0*/  IMAD.MOV.U32 R4, RZ, RZ, R13 ;  /* 0x000000ffff047224 */ /* 0x000fe400078e000d */
[----:B------:R-:W4:Y:S01]  /*7300*/  LDC R26, c[0x0][0x648] ;  /* 0x00019200ff1a7b82 */ /* 0x000f220000000800 */
[----:B0-----:R-:W-:-:S07]  /*7310*/  IMAD R22, R0, R7, R19 ;  /* 0x0000000700167224 */ /* 0x001fce00078e0213 */
[----:B------:R-:W0:Y:S08]  /*7320*/  LDC R27, c[0x0][0x638] ;  /* 0x00018e00ff1b7b82 */ /* 0x000e300000000800 */
[----:B------:R-:W0:Y:S01]  /*7330*/  LDC R28, c[0x0][0x610] ;  /* 0x00018400ff1c7b82 */ /* 0x000e220000000800 */
[----:B-1-3--:R-:W-:Y:S05]  /*7340*/  @!P0 BRA `(.L_x_235) ;  /* 0x0000000000288947 */ /* 0x00afea0003800000 */
[----:B------:R-:W1:Y:S02]  /*7350*/  LDC R0, c[0x0][0x64c] ;  /* 0x00019300ff007b82 */ /* 0x000e640000000800 */
[----:B-1----:R-:W-:-:S05]  /*7360*/  IADD3 R3, P0, R13, R0, RZ ;  /* 0x000000000d037210 */ /* 0x002fca0007f1e0ff */
        /* <DEDUP_REMOVED lines=8> */
.L_x_235:
[----:B------:R-:W-:Y:S01]  /*73f0*/  ISETP.NE.AND P0, PT, R2, 0x1, PT ;  /* 0x000000010200780c */ /* 0x000fe20003f05270 */
[----:B------:R-:W-:Y:S01]  /*7400*/  IMAD.MOV R14, RZ, RZ, -R14 ;  /* 0x000000ffff0e7224 */ /* 0x000fe200078e0a0e */
[----:B----4-:R-:W-:Y:S01]  /*7410*/  SHF.R.U64 R0, R4, R26, R5 ;  /* 0x0000001a04007219 */ /* 0x010fe20000001205 */
[----:B--2---:R-:W-:Y:S01]  /*7420*/  VIADD R5, R21, 0xffffffff ;  /* 0xffffffff15057836 */ /* 0x004fe20000000000 */
[----:B------:R-:W-:-:S03]  /*7430*/  LOP3.LUT R3, R12, R131, RZ, 0xc0, !PT ;  /* 0x000000830c037212 */ /* 0x000fc600078ec0ff */
[----:B------:R-:W-:Y:S01]  /*7440*/  IMAD.MOV R4, RZ, RZ, -R0 ;  /* 0x000000ffff047224 */ /* 0x000fe200078e0a00 */
[----:B------:R-:W-:Y:S01]  /*7450*/  LOP3.LUT R5, R10, R5, RZ, 0xc0, !PT ;  /* 0x000000050a057212 */ /* 0x000fe200078ec0ff */
[----:B------:R-:W-:Y:S02]  /*7460*/  IMAD R3, R128, R0, R3 ;  /* 0x0000000080037224 */ /* 0x000fe400078e0203 */
[----:B0-----:R-:W-:Y:S02]  /*7470*/  IMAD R0, R4, R27, R13 ;  /* 0x0000001b04007224 */ /* 0x001fe400078e020d */
[----:B------:R-:W-:Y:S02]  /*7480*/  @P0 IMAD R22, R15, R14, R20 ;  /* 0x0000000e0f160224 */ /* 0x000fe400078e0214 */
[----:B------:R-:W-:Y:S02]  /*7490*/  IMAD.MOV.U32 R4, RZ, RZ, 0x1 ;  /* 0x00000001ff047424 */ /* 0x000fe400078e00ff */
[----:B------:R-:W-:-:S02]  /*74a0*/  IMAD R22, R3, R28, R22 ;  /* 0x0000001c03167224 */ /* 0x000fc400078e0216 */
[----:B------:R-:W-:Y:S01]  /*74b0*/  IMAD R3, R0, R21, R5 ;  /* 0x0000001500037224 */ /* 0x000fe200078e0205 */
[----:B------:R-:W-:-:S04]  /*74c0*/  PRMT R0, R4, 0x7610, R0 ;  /* 0x0000761004007816 */ /* 0x000fc80000000000 */
[----:B------:R-:W-:Y:S02]  /*74d0*/  SEL R19, R3, R22, !P0 ;  /* 0x0000001603137207 */ /* 0x000fe40004000000 */
[----:B------:R-:W-:-:S07]  /*74e0*/  SEL R22, R22, R3, !P0 ;  /* 0x0000000316167207 */ /* 0x000fce0004000000 */
.L_x_233:
[----:B------:R-:W-:Y:S02]  /*74f0*/  LOP3.LUT P0, RZ, R0, 0xff, RZ, 0xc0, !PT ;  /* 0x000000ff00ff7812 */ /* 0x000fe4000780c0ff */
[----:B------:R-:W-:-:S11]  /*7500*/  LOP3.LUT R134, R134, 0x1, RZ, 0x3c, !PT ;  /* 0x0000000186867812 */ /* 0x000fd600078e3cff */
[----:B------:R-:W-:Y:S05]  /*7510*/  @P0 BRA `(.L_x_236) ;  /* 0xffffffa0009c0947 */ /* 0x000fea000383ffff */
[----:B------:R-:W-:Y:S05]  /*7520*/  EXIT ;  /* 0x000000000000794d */ /* 0x000fea0003800000 */
.L_x_17:
[----:B------:R-:W-:-:S08]  /*7530*/  ISETP.NE.AND P0, PT, R14, RZ, PT ;  /* 0x000000ff0e00720c */ /* 0x000fd00003f05270 */
[----:B0-----:R-:W0:-:S00]  /*7540*/  USETMAXREG.DEALLOC.CTAPOOL 0x28 ;  /* 0x00000028000079c8 */ /* 0x001e0000080e0500 */
[----:B------:R-:W-:Y:S05]  /*7550*/  @P0 EXIT ;  /* 0x000000000000094d */ /* 0x000fea0003800000 */
[----:B0-----:R-:W-:Y:S01]  /*7560*/  LOP3.LUT P0, RZ, R8, 0xff, RZ, 0xc0, !PT ;  /* 0x000000ff08ff7812 */ /* 0x001fe2000780c0ff */
[----:B------:R-:W-:Y:S02]  /*7570*/  IMAD.MOV.U32 R3, RZ, RZ, 0x1 ;  /* 0x00000001ff037424 */ /* 0x000fe400078e00ff */
[----:B------:R-:W-:-:S10]  /*7580*/  IMAD.MOV.U32 R8, RZ, RZ, RZ ;  /* 0x000000ffff087224 */ /* 0x000fd400078e00ff */
[----:B------:R-:W-:Y:S05]  /*7590*/  @!P0 BRA `(.L_x_237) ;  /* 0x0000000c00348947 */ /* 0x000fea0003800000 */
[----:B------:R-:W0:Y:S01]  /*75a0*/  S2R R10, SR_CgaCtaId ;  /* 0x00000000000a7919 */ /* 0x000e220000008800 */
[----:B------:R-:W-:Y:S01]  /*75b0*/  LOP3.LUT P0, RZ, R5, 0x1f, RZ, 0xc0, !PT ;  /* 0x0000001f05ff7812 */ /* 0x000fe2000780c0ff */
[----:B------:R-:W-:Y:S01]  /*75c0*/  IMAD.MOV.U32 R5, RZ, RZ, 0x3000 ;  /* 0x00003000ff057424 */ /* 0x000fe200078e00ff */
[----:B------:R-:W-:Y:S01]  /*75d0*/  ULDC UR5, c[0x0][0x658] ;  /* 0x0001960000057ab9 */ /* 0x000fe20000000800 */
[----:B------:R-:W-:Y:S01]  /*75e0*/  UMOV UR6, 0xffffffff ;  /* 0xffffffff00067882 */ /* 0x000fe20000000000 */
[----:B------:R-:W-:Y:S01]  /*75f0*/  BSSY B0, `(.L_x_237) ;  /* 0x00000c7000007945 */ /* 0x000fe20003800000 */
[----:B------:R-:W-:Y:S01]  /*7600*/  USHF.L.U32 UR6, UR6, UR5, URZ ;  /* 0x0000000506067299 */ /* 0x000fe2000800063f */
[C---:B------:R-:W-:Y:S01]  /*7610*/  ISETP.NE.AND P2, PT, R4.reuse, RZ, PT ;  /* 0x000000ff0400720c */ /* 0x040fe20003f45270 */
[----:B------:R-:W-:Y:S01]  /*7620*/  IMAD.MOV.U32 R11, RZ, RZ, 0x1 ;  /* 0x00000001ff0b7424 */ /* 0x000fe200078e00ff */
[----:B------:R-:W-:Y:S01]  /*7630*/  ISETP.NE.OR P0, PT, R4, RZ, !P0 ;  /* 0x000000ff0400720c */ /* 0x000fe20004705670 */
[----:B------:R-:W-:Y:S01]  /*7640*/  IMAD.MOV.U32 R3, RZ, RZ, 0x1 ;  /* 0x00000001ff037424 */ /* 0x000fe200078e00ff */
[----:B------:R-:W-:Y:S01]  /*7650*/  LOP3.LUT R9, R23, 0x2, RZ, 0xfc, !PT ;  /* 0x0000000217097812 */ /* 0x000fe200078efcff */
[----:B------:R-:W-:Y:S01]  /*7660*/  IMAD.MOV.U32 R8, RZ, RZ, RZ ;  /* 0x000000ffff087224 */ /* 0x000fe200078e00ff */
[----:B------:R-:W-:Y:S01]  /*7670*/  ULDC UR4, c[0x0][0x600] ;  /* 0x0001800000047ab9 */ /* 0x000fe20000000800 */
[----:B------:R-:W-:Y:S01]  /*7680*/  UMOV UR7, 0x1 ;  /* 0x0000000100077882 */ /* 0x000fe20000000000 */
[----:B------:R-:W-:-:S02]  /*7690*/  UIADD3 UR19, UR40, 0x1, URZ ;  /* 0x0000000128137890 */ /* 0x000fc4000fffe03f */
[----:B------:R-:W-:Y:S02]  /*76a0*/  UIADD3 UR15, UR4, -0x1, URZ ;  /* 0xffffffff040f7890 */ /* 0x000fe4000fffe03f */
[----:B------:R-:W-:Y:S02]  /*76b0*/  USHF.L.U32 UR17, UR7, UR5, URZ ;  /* 0x0000000507117299 */ /* 0x000fe4000800063f */
[----:B------:R-:W-:Y:S01]  /*76c0*/  ULOP3.LUT UR16, URZ, UR6, URZ, 0x33, !UPT ;  /* 0x000000063f107292 */ /* 0x000fe2000f8e333f */
[----:B------:R-:W-:Y:S01]  /*76d0*/  ULDC.64 UR20, c[0x0][0x198] ;  /* 0x0000660000147ab9 */ /* 0x000fe20000000a00 */
[----:B0-----:R-:W-:-:S05]  /*76e0*/  LOP3.LUT R10, R10, 0x1, RZ, 0xc0, !PT ;  /* 0x000000010a0a7812 */ /* 0x001fca00078ec0ff */
[----:B------:R-:W-:-:S07]  /*76f0*/  IMAD R12, R10, R5, 0xe180 ;  /* 0x0000e1800a0c7424 */ /* 0x000fce00078e0205 */
.L_x_249:
[----:B------:R-:W-:-:S03]  /*7700*/  UMOV UR4, 0xffffffff ;  /* 0xffffffff00047882 */ /* 0x000fc60000000000 */
[----:B------:R-:W-:Y:S05]  /*7710*/  BRA.DIV UR4, `(.L_x_238) ;  /* 0x00000012045c7947 */ /* 0x000fea000b800000 */
[----:B------:R-:W-:-:S13]  /*7720*/  ELECT P6, URZ, PT ;  /* 0x00000000003f782f */ /* 0x000fda00038c0000 */
.L_x_265:
[----:B------:R-:W0:Y:S01]  /*7730*/  LDC R4, c[0x0][0x28c] ;  /* 0x0000a300ff047b82 */ /* 0x000e220000000800 */
[----:B------:R-:W-:Y:S01]  /*7740*/  BSSY B1, `(.L_x_239) ;  /* 0x000003a000017945 */ /* 0x000fe20003800000 */
[----:B0-----:R-:W-:-:S13]  /*7750*/  ISETP.LT.OR P6, PT, R4, 0x1, !P6 ;  /* 0x000000010400780c */ /* 0x001fda00077c1670 */
[----:B------:R-:W-:Y:S05]  /*7760*/  @P6 BRA `(.L_x_240) ;  /* 0x0000000000dc6947 */ /* 0x000fea0003800000 */
[----:B------:R-:W-:Y:S02]  /*7770*/  IMAD R19, R19, 0x2, R10 ;  /* 0x0000000213137824 */ /* 0x000fe400078e020a */
[----:B------:R-:W-:Y:S02]  /*7780*/  IMAD.SHL.U32 R22, R22, 0x40, RZ ;  /* 0x0000004016167824 */ /* 0x000fe400078e00ff */
[----:B------:R-:W-:Y:S02]  /*7790*/  IMAD.MOV.U32 R15, RZ, RZ, RZ ;  /* 0x000000ffff0f7224 */ /* 0x000fe400078e00ff */
[----:B------:R-:W-:Y:S02]  /*77a0*/  IMAD.U32 R20, RZ, RZ, UR19 ;  /* 0x00000013ff147e24 */ /* 0x000fe4000f8e00ff */
[----:B------:R-:W-:Y:S02]  /*77b0*/  IMAD.MOV.U32 R4, RZ, RZ, R3 ;  /* 0x000000ffff047224 */ /* 0x000fe400078e0003 */
[----:B------:R-:W-:-:S02]  /*77c0*/  IMAD.MOV.U32 R5, RZ, RZ, R8 ;  /* 0x000000ffff057224 */ /* 0x000fc400078e0008 */
[----:B------:R-:W-:-:S07]  /*77d0*/  IMAD R19, R19, 0x60, RZ ;  /* 0x0000006013137824 */ /* 0x000fce00078e02ff */
.L_x_244:
[----:B------:R-:W0:Y:S01]  /*77e0*/  S2R R7, SR_CgaCtaId ;  /* 0x0000000000077919 */ /* 0x000e220000008800 */
[----:B------:R-:W-:-:S04]  /*77f0*/  MOV R6, 0x400 ;  /* 0x0000040000067802 */ /* 0x000fc80000000f00 */
[----:B0-----:R-:W-:Y:S02]  /*7800*/  LEA R14, R7, R6, 0x18 ;  /* 0x00000006070e7211 */ /* 0x001fe400078ec0ff */
[----:B------:R-:W-:Y:S01]  /*7810*/  SHF.L.U32 R6, R4, 0x1f, RZ ;  /* 0x0000001f04067819 */ /* 0x000fe200000006ff */
[----:B------:R-:W0:Y:S02]  /*7820*/  @!P2 LDC R7, c[0x0][0x500] ;  /* 0x00014000ff07ab82 */ /* 0x000e240000000800 */
[----:B------:R-:W-:-:S04]  /*7830*/  IMAD R13, R5, 0x8, R14 ;  /* 0x00000008050d7824 */ /* 0x000fc800078e020e */
[----:B------:R-:W1:Y:S02]  /*7840*/  SYNCS.PHASECHK.TRANS64.TRYWAIT P1, [R13+URZ+0x38], R6 ;  /* 0x000038060d0075a7 */ /* 0x000e64000802017f */
[----:B-1----:R-:W-:Y:S05]  /*7850*/  @!P1 BRA `(.L_x_241) ;  /* 0x00000010002c9947 */ /* 0x002fea0003800000 */
.L_x_266:
[----:B-1----:R-:W-:Y:S01]  /*7860*/  PRMT R6, R9, 0x9910, RZ ;  /* 0x0000991009067816 */ /* 0x002fe200000000ff */
[----:B0-----:R0:W-:Y:S03]  /*7870*/  @!P2 SYNCS.ARRIVE.TRANS64 RZ, [R13+URZ], R7 ;  /* 0x000000070dffa9a7 */ /* 0x0011e6000800003f */
[----:B------:R-:W-:-:S13]  /*7880*/  ISETP.NE.AND P1, PT, R6, 0x2, PT ;  /* 0x000000020600780c */ /* 0x000fda0003f25270 */
[----:B0-----:R-:W-:Y:S05]  /*7890*/  @P1 BRA `(.L_x_242) ;  /* 0x0000000000041947 */ /* 0x001fea0003800000 */
[----:B------:R-:W-:Y:S01]  /*78a0*/  BPT.TRAP 0x1 ;  /* 0x000000040000795c */ /* 0x000fe20000300000 */
.L_x_242:
[----:B------:R-:W-:Y:S05]  /*78b0*/  @P0 BRA `(.L_x_243) ;  /* 0x0000000000040947 */ /* 0x000fea0003800000 */
[----:B------:R-:W-:Y:S01]  /*78c0*/  BPT.TRAP 0x1 ;  /* 0x000000040000795c */ /* 0x000fe20000300000 */
.L_x_243:
[----:B------:R-:W-:Y:S01]  /*78d0*/  IMAD R6, R5, 0x2000, R14 ;  /* 0x0000200005067824 */ /* 0x000fe200078e020e */
[----:B------:R-:W-:Y:S01]  /*78e0*/  R2UR UR13, R14 ;  /* 0x000000000e0d72ca */ /* 0x000fe200000e0000 */
[----:B------:R-:W-:Y:S01]  /*78f0*/  VIADD R20, R20, 0xffffffff ;  /* 0xffffffff14147836 */ /* 0x000fe20000000000 */
[----:B------:R-:W-:Y:S01]  /*7900*/  R2UR UR9, R13 ;  /* 0x000000000d0972ca */ /* 0x000fe200000e0000 */
[----:B------:R-:W-:Y:S01]  /*7910*/  UIADD3 UR4, UP0, UR20, 0xf0, URZ ;  /* 0x000000f014047890 */ /* 0x000fe2000ff1e03f */
[----:B------:R-:W-:Y:S01]  /*7920*/  R2UR UR5, R6 ;  /* 0x00000000060572ca */ /* 0x000fe200000e0000 */
[----:B------:R-:W-:Y:S01]  /*7930*/  IMAD R6, R5, 0x6000, R12 ;  /* 0x0000600005067824 */ /* 0x000fe200078e020c */
[----:B------:R-:W-:Y:S01]  /*7940*/  R2UR UR11, R22 ;  /* 0x00000000160b72ca */ /* 0x000fe200000e0000 */
[----:B------:R-:W-:Y:S01]  /*7950*/  UIADD3 UR22, UP1, UR20, 0x1f0, URZ ;  /* 0x000001f014167890 */ /* 0x000fe2000ff3e03f */
[----:B------:R-:W-:Y:S01]  /*7960*/  R2UR UR10, R15 ;  /* 0x000000000f0a72ca */ /* 0x000fe200000e0000 */
[----:B------:R-:W-:Y:S01]  /*7970*/  VIADD R5, R5, 0x1 ;  /* 0x0000000105057836 */ /* 0x000fe20000000000 */
[----:B------:R-:W-:Y:S01]  /*7980*/  R2UR UR8, R6 ;  /* 0x00000000060872ca */ /* 0x000fe200000e0000 */
[----:B------:R-:W-:Y:S01]  /*7990*/  UIADD3.X UR23, URZ, UR21, URZ, UP1, !UPT ;  /* 0x000000153f177290 */ /* 0x000fe20008ffe43f */
[----:B------:R-:W-:Y:S01]  /*79a0*/  R2UR UR12, R18 ;  /* 0x00000000120c72ca */ /* 0x000fe200000e0000 */
[----:B------:R-:W-:Y:S01]  /*79b0*/  UMOV UR6, 0x0 ;  /* 0x0000000000067882 */ /* 0x000fe20000000000 */
[----:B------:R-:W-:Y:S01]  /*79c0*/  R2UR UR18, R19 ;  /* 0x00000000131272ca */ /* 0x000fe200000e0000 */
[----:B------:R-:W-:Y:S01]  /*79d0*/  UMOV UR7, 0x10000000 ;  /* 0x1000000000077882 */ /* 0x000fe20000000000 */
[----:B------:R-:W-:Y:S01]  /*79e0*/  ISETP.GT.AND P3, PT, R20, 0x1, PT ;  /* 0x000000011400780c */ /* 0x000fe20003f64270 */
[----:B------:R-:W-:Y:S01]  /*79f0*/  UIADD3 UR14, UR5, 0x180, URZ ;  /* 0x00000180050e7890 */ /* 0x000fe2000fffe03f */
[----:B------:R-:W-:Y:S01]  /*7a00*/  ISETP.NE.AND P1, PT, R5, 0x7, PT ;  /* 0x000000070500780c */ /* 0x000fe20003f25270 */
[----:B------:R-:W-:Y:S01]  /*7a10*/  UIADD3.X UR5, URZ, UR21, URZ, UP0, !UPT ;  /* 0x000000153f057290 */ /* 0x000fe200087fe43f */
[----:B------:R-:W-:Y:S01]  /*7a20*/  VIADD R15, R15, 0x80 ;  /* 0x000000800f0f7836 */ /* 0x000fe20000000000 */
[----:B------:R-:W-:Y:S01]  /*7a30*/  UMOV UR24, 0x30000 ;  /* 0x0003000000187882 */ /* 0x000fe20000000000 */
[----:B------:R-:W-:Y:S01]  /*7a40*/  SEL R7, RZ, 0x1, P1 ;  /* 0x00000001ff077807 */ /* 0x000fe20000800000 */
[----:B------:R-:W-:Y:S01]  /*7a50*/  UIADD3 UR13, UR13, UR8, URZ ;  /* 0x000000080d0d7290 */ /* 0x000fe2000fffe03f */
[----:B------:R-:W-:-:S02]  /*7a60*/  SEL R5, R5, RZ, P1 ;  /* 0x000000ff05057207 */ /* 0x000fc40000800000 */
[----:B------:R-:W-:Y:S01]  /*7a70*/  UMOV UR8, UR14 ;  /* 0x0000000e00087c82 */ /* 0x000fe20008000000 */
[----:B------:R-:W-:Y:S01]  /*7a80*/  LOP3.LUT R4, R4, R7, RZ, 0x3c, !PT ;  /* 0x0000000704047212 */ /* 0x000fe200078e3cff */
[----:B------:R0:W-:Y:S02]  /*7a90*/  UTMALDG.3D [UR8], [UR4], desc[UR6] ;  /* 0x00000608040075b4 */ /* 0x0001e40008011000 */
[----:B0-----:R-:W-:Y:S01]  /*7aa0*/  UMOV UR11, UR18 ;  /* 0x00000012000b7c82 */ /* 0x001fe20008000000 */
[----:B------:R-:W-:Y:S02]  /*7ab0*/  UMOV UR8, UR13 ;  /* 0x0000000d00087c82 */ /* 0x000fe40008000000 */
[----:B------:R0:W-:Y:S02]  /*7ac0*/  UTMALDG.3D.MULTICAST [UR8], [UR22], UR24, desc[UR6] ;  /* 0x00000608160073b4 */ /* 0x0001e40008011818 */
[----:B0-----:R-:W-:Y:S05]  /*7ad0*/  @P3 BRA `(.L_x_244) ;  /* 0xfffffffc00403947 */ /* 0x001fea000383ffff */
.L_x_240:
[----:B------:R-:W-:Y:S05]  /*7ae0*/  BSYNC B1 ;  /* 0x0000000000017941 */ /* 0x000fea0003800000 */
.L_x_239:
[----:B------:R-:W2:Y:S01]  /*7af0*/  LDL.64 R24, [R1] ;  /* 0x0000000001187983 */ /* 0x000ea20000100a00 */
[----:B------:R-:W-:Y:S01]  /*7b00*/  LOP3.LUT P4, RZ, R11, 0xff, RZ, 0xc0, !PT ;  /* 0x000000ff0bff7812 */ /* 0x000fe2000788c0ff */
[----:B------:R-:W-:Y:S01]  /*7b10*/  VIADD R11, R8, UR40 ;  /* 0x00000028080b7c36 */ /* 0x000fe20008000000 */
[----:B------:R-:W-:Y:S02]  /*7b20*/  UISETP.GE.U32.AND UP0, UPT, UR40, 0x7, UPT ;  /* 0x000000072800788c */ /* 0x000fe4000bf06070 */
[----:B------:R-:W-:Y:S01]  /*7b30*/  IMAD.U32 R8, RZ, RZ, UR40 ;  /* 0x00000028ff087e24 */ /* 0x000fe2000f8e00ff */
[----:B------:R-:W-:Y:S01]  /*7b40*/  ULDC.64 UR4, c[0x0][0x650] ;  /* 0x0001940000047ab9 */ /* 0x000fe20000000a00 */
[C---:B------:R-:W-:Y:S01]  /*7b50*/  IMAD.WIDE.U32 R4, R11.reuse, 0x24924925, RZ ;  /* 0x249249250b047825 */ /* 0x040fe200078e00ff */
[----:B------:R-:W-:Y:S01]  /*7b60*/  ISETP.GT.U32.AND P1, PT, R11, 0x6, PT ;  /* 0x000000060b00780c */ /* 0x000fe20003f24070 */
[----:B------:R-:W-:Y:S01]  /*7b70*/  BSSY B1, `(.L_x_245) ;  /* 0x000006c000017945 */ /* 0x000fe20003800000 */
[----:B------:R-:W-:Y:S01]  /*7b80*/  PLOP3.LUT P3, PT, PT, PT, UP0, 0x80, 0x0 ;  /* 0x000000000000781c */ /* 0x000fe20003f6f008 */
[----:B------:R-:W-:Y:S01]  /*7b90*/  IMAD.MOV.U32 R22, RZ, RZ, -0x1 ;  /* 0xffffffffff167424 */ /* 0x000fe200078e00ff */
[----:B------:R-:W-:Y:S01]  /*7ba0*/  ISETP.LT.U32.AND P1, PT, R8, 0x7, P1 ;  /* 0x000000070800780c */ /* 0x000fe20000f21070 */
[----:B------:R-:W-:Y:S01]  /*7bb0*/  IMAD.MOV.U32 R19, RZ, RZ, -0x1 ;  /* 0xffffffffff137424 */ /* 0x000fe200078e00ff */
[----:B------:R-:W0:Y:S02]  /*7bc0*/  @P4 S2R R7, SR_CgaCtaId ;  /* 0x0000000000074919 */ /* 0x000e240000008800 */
[----:B------:R-:W-:Y:S01]  /*7bd0*/  SEL R4, RZ, 0x1, !P1 ;  /* 0x00000001ff047807 */ /* 0x000fe20004800000 */
[----:B------:R-:W-:Y:S01]  /*7be0*/  IMAD.MOV.U32 R18, RZ, RZ, -0x1 ;  /* 0xffffffffff127424 */ /* 0x000fe200078e00ff */
[----:B------:R-:W-:-:S02]  /*7bf0*/  @P4 MOV R6, 0x400 ;  /* 0x0000040000064802 */ /* 0x000fc40000000f00 */
[----:B------:R-:W-:Y:S02]  /*7c00*/  LOP3.LUT R3, R3, R4, RZ, 0x3c, !PT ;  /* 0x0000000403037212 */ /* 0x000fe400078e3cff */
[----:B------:R-:W-:Y:S02]  /*7c10*/  PRMT R4, RZ, 0x7610, R4 ;  /* 0x00007610ff047816 */ /* 0x000fe40000000004 */
[----:B0-----:R-:W-:Y:S01]  /*7c20*/  @P4 LEA R6, R7, R6, 0x18 ;  /* 0x0000000607064211 */ /* 0x001fe200078ec0ff */
[----:B------:R-:W-:-:S03]  /*7c30*/  IMAD.IADD R7, R11, 0x1, -R5 ;  /* 0x000000010b077824 */ /* 0x000fc600078e0a05 */
[----:B------:R0:W-:Y:S02]  /*7c40*/  @P4 SYNCS.ARRIVE.TRANS64.A1T0 RZ, [R6+URZ+0xa8], RZ ;  /* 0x0000a8ff06ff49a7 */ /* 0x0001e4000810003f */
[----:B------:R-:W-:-:S04]  /*7c50*/  LEA.HI R7, R7, R5, RZ, 0x1f ;  /* 0x0000000507077211 */ /* 0x000fc800078ff8ff */
[----:B------:R-:W-:-:S04]  /*7c60*/  SHF.R.U32.HI R8, RZ, 0x2, R7 ;  /* 0x00000002ff087819 */ /* 0x000fc80000011607 */
[----:B------:R-:W-:Y:S01]  /*7c70*/  @P3 LOP3.LUT R3, R3, 0x1, R8, 0x78, !PT ;  /* 0x0000000103033812 */ /* 0x000fe200078e7808 */
[--C-:B------:R-:W-:Y:S01]  /*7c80*/  IMAD R8, R8, -0x7, R11.reuse ;  /* 0xfffffff908087824 */ /* 0x100fe200078e020b */
[----:B------:R-:W-:Y:S02]  /*7c90*/  PRMT R11, RZ, 0x7610, R11 ;  /* 0x00007610ff0b7816 */ /* 0x000fe4000000000b */
[----:B--2---:R-:W-:-:S05]  /*7ca0*/  IADD3 R16, P1, R16, R24, RZ ;  /* 0x0000001810107210 */ /* 0x004fca0007f3e0ff */
[----:B------:R-:W-:Y:S01]  /*7cb0*/  IMAD.X R17, R17, 0x1, R0, P1 ;  /* 0x0000000111117824 */ /* 0x000fe200008e0600 */
[----:B------:R-:W-:-:S04]  /*7cc0*/  ISETP.GE.U32.AND P1, PT, R16, UR4, PT ;  /* 0x0000000410007c0c */ /* 0x000fc8000bf26070 */
[----:B------:R-:W-:-:S13]  /*7cd0*/  ISETP.GE.U32.AND.EX P1, PT, R17, UR5, PT, P1 ;  /* 0x0000000511007c0c */ /* 0x000fda000bf26110 */
[----:B0-----:R-:W-:Y:S05]  /*7ce0*/  @P1 BRA `(.L_x_246) ;  /* 0x0000000400501947 */ /* 0x001fea0003800000 */
[----:B------:R-:W0:Y:S01]  /*7cf0*/  S2R R13, SR_CTAID.X ;  /* 0x00000000000d7919 */ /* 0x000e220000002500 */
[----:B------:R-:W-:Y:S01]  /*7d00*/  ULDC.64 UR4, c[0x0][0x628] ;  /* 0x00018a0000047ab9 */ /* 0x000fe20000000a00 */
[----:B------:R-:W-:Y:S01]  /*7d10*/  ULDC UR7, c[0x0][0x630] ;  /* 0x00018c0000077ab9 */ /* 0x000fe20000000800 */
[----:B------:R-:W-:Y:S01]  /*7d20*/  ISETP.NE.U32.AND P1, PT, RZ, UR4, PT ;  /* 0x00000004ff007c0c */ /* 0x000fe2000bf25070 */
[----:B------:R-:W1:Y:S01]  /*7d30*/  S2R R14, SR_CTAID.Y ;  /* 0x00000000000e7919 */ /* 0x000e620000002600 */
[----:B------:R-:W-:Y:S01]  /*7d40*/  ULDC UR8, c[0x0][0x150] ;  /* 0x0000540000087ab9 */ /* 0x000fe20000000800 */
[----:B------:R-:W-:Y:S01]  /*7d50*/  IMAD.MOV.U32 R4, RZ, RZ, R16 ;  /* 0x000000ffff047224 */ /* 0x000fe200078e0010 */
[----:B------:R-:W-:Y:S01]  /*7d60*/  ISETP.NE.AND.EX P1, PT, RZ, UR5, PT, P1 ;  /* 0x00000005ff007c0c */ /* 0x000fe2000bf25310 */
[----:B------:R-:W-:Y:S01]  /*7d70*/  IMAD.MOV.U32 R5, RZ, RZ, R17 ;  /* 0x000000ffff057224 */ /* 0x000fe200078e0011 */
[----:B0-----:R-:W-:-:S11]  /*7d80*/  I2FP.F32.U32 R19, R13 ;  /* 0x0000000d00137245 */ /* 0x001fd60000201000 */
[----:B------:R-:W-:Y:S05]  /*7d90*/  @!P1 BRA `(.L_x_247) ;  /* 0x0000000000289947 */ /* 0x000fea0003800000 */
[----:B------:R-:W-:Y:S02]  /*7da0*/  ULDC UR6, c[0x0][0x634] ;  /* 0x00018d0000067ab9 */ /* 0x000fe40000000800 */
[----:B------:R-:W-:-:S05]  /*7db0*/  IADD3 R5, P1, R16, UR6, RZ ;  /* 0x0000000610057c10 */ /* 0x000fca000ff3e0ff */
[----:B------:R-:W-:-:S04]  /*7dc0*/  IMAD.X R15, RZ, RZ, R17, P1 ;  /* 0x000000ffff0f7224 */ /* 0x000fc800008e0611 */
[----:B------:R-:W-:-:S04]  /*7dd0*/  IMAD.WIDE.U32 R6, R15, UR4, RZ ;  /* 0x000000040f067c25 */ /* 0x000fc8000f8e00ff */
[----:B------:R-:W-:-:S04]  /*7de0*/  IMAD.WIDE.U32 R6, P1, R5, UR5, R6 ;  /* 0x0000000505067c25 */ /* 0x000fc8000f820006 */
[----:B------:R-:W-:-:S04]  /*7df0*/  IMAD.WIDE.U32 R4, R5, UR4, RZ ;  /* 0x0000000405047c25 */ /* 0x000fc8000f8e00ff */
[----:B------:R-:W-:Y:S01]  /*7e00*/  IMAD.MOV.U32 R4, RZ, RZ, R7 ;  /* 0x000000ffff047224 */ /* 0x000fe200078e0007 */
[----:B------:R-:W-:Y:S01]  /*7e10*/  IADD3 RZ, P3, R5, R6, RZ ;  /* 0x0000000605ff7210 */ /* 0x000fe20007f7e0ff */
[----:B------:R-:W-:-:S04]  /*7e20*/  IMAD.X R5, RZ, RZ, RZ, P1 ;  /* 0x000000ffff057224 */ /* 0x000fc800008e06ff */
[----:B------:R-:W-:-:S08]  /*7e30*/  IMAD.WIDE.U32.X R4, R15, UR5, R4, P3 ;  /* 0x000000050f047c25 */ /* 0x000fd000098e0404 */
.L_x_247:
[--C-:B------:R-:W-:Y:S01]  /*7e40*/  SHF.R.U64 R18, R4, UR7, R5.reuse ;  /* 0x0000000704127c19 */ /* 0x100fe20008001205 */
[----:B------:R-:W-:Y:S01]  /*7e50*/  FMUL R19, R19, UR8 ;  /* 0x0000000813137c20 */ /* 0x000fe20008400000 */
[----:B------:R-:W-:Y:S01]  /*7e60*/  SHF.R.U32.HI R4, RZ, UR7, R5 ;  /* 0x00000007ff047c19 */ /* 0x000fe20008011605 */
[----:B------:R-:W0:Y:S01]  /*7e70*/  LDC R6, c[0x0][0x144] ;  /* 0x00005100ff067b82 */ /* 0x000e220000000800 */
[----:B------:R-:W-:Y:S01]  /*7e80*/  IADD3 R5, P1, RZ, -R18, RZ ;  /* 0x80000012ff057210 */ /* 0x000fe20007f3e0ff */
[----:B------:R-:W-:Y:S01]  /*7e90*/  ULDC UR6, c[0x0][0x154] ;  /* 0x0000550000067ab9 */ /* 0x000fe20000000800 */
[----:B-1----:R-:W-:Y:S01]  /*7ea0*/  I2FP.F32.U32 R7, R14 ;  /* 0x0000000e00077245 */ /* 0x002fe20000201000 */
[----:B------:R-:W1:Y:S01]  /*7eb0*/  F2I.U32.TRUNC.NTZ R19, R19 ;  /* 0x0000001300137305 */ /* 0x000e62000020f000 */
[----:B------:R-:W-:Y:S01]  /*7ec0*/  ULDC.64 UR4, c[0x0][0x620] ;  /* 0x0001880000047ab9 */ /* 0x000fe20000000a00 */
[----:B------:R-:W-:Y:S01]  /*7ed0*/  IMAD.X R4, RZ, RZ, ~R4, P1 ;  /* 0x000000ffff047224 */ /* 0x000fe200008e0e04 */
[----:B------:R-:W-:Y:S01]  /*7ee0*/  ISETP.NE.AND P4, PT, R2, 0x1, PT ;  /* 0x000000010200780c */ /* 0x000fe20003f85270 */
[----:B------:R-:W-:Y:S01]  /*7ef0*/  FMUL R20, R7, UR6 ;  /* 0x0000000607147c20 */ /* 0x000fe20008400000 */
[----:B------:R-:W2:Y:S01]  /*7f00*/  LDC R21, c[0x0][0x148] ;  /* 0x00005200ff157b82 */ /* 0x000ea20000000800 */
[----:B------:R-:W-:Y:S01]  /*7f10*/  IMAD R4, R4, UR4, RZ ;  /* 0x0000000404047c24 */ /* 0x000fe2000f8e02ff */
[----:B------:R-:W-:-:S02]  /*7f20*/  ULDC.64 UR6, c[0x0][0x640] ;  /* 0x0001900000067ab9 */ /* 0x000fc40000000a00 */
[----:B------:R-:W-:Y:S01]  /*7f30*/  ISETP.NE.U32.AND P1, PT, RZ, UR6, PT ;  /* 0x00000006ff007c0c */ /* 0x000fe2000bf25070 */
[----:B------:R-:W3:Y:S01]  /*7f40*/  F2I.U32.TRUNC.NTZ R20, R20 ;  /* 0x0000001400147305 */ /* 0x000ee2000020f000 */
[C---:B------:R-:W-:Y:S02]  /*7f50*/  IMAD R7, R5.reuse, UR5, R4 ;  /* 0x0000000505077c24 */ /* 0x040fe4000f8e0204 */
[----:B------:R-:W-:Y:S01]  /*7f60*/  IMAD.WIDE.U32 R4, R5, UR4, R16 ;  /* 0x0000000405047c25 */ /* 0x000fe2000f8e0010 */
[----:B------:R-:W-:Y:S01]  /*7f70*/  ULDC UR4, c[0x0][0x618] ;  /* 0x0001860000047ab9 */ /* 0x000fe20000000800 */
[----:B------:R-:W-:Y:S02]  /*7f80*/  ISETP.NE.AND.EX P1, PT, RZ, UR7, PT, P1 ;  /* 0x00000007ff007c0c */ /* 0x000fe4000bf25310 */
[----:B------:R-:W-:Y:S02]  /*7f90*/  IMAD.IADD R5, R5, 0x1, R7 ;  /* 0x0000000105057824 */ /* 0x000fe400078e0207 */
[----:B-1----:R-:W-:-:S03]  /*7fa0*/  IMAD.MOV R19, RZ, RZ, -R19 ;  /* 0x000000ffff137224 */ /* 0x002fc600078e0a13 */
[----:B------:R-:W-:Y:S01]  /*7fb0*/  SHF.R.U64 R15, R4, UR4, R5 ;  /* 0x00000004040f7c19 */ /* 0x000fe20008001205 */
[----:B0-----:R-:W-:Y:S01]  /*7fc0*/  IMAD R13, R6, R19, R13 ;  /* 0x00000013060d7224 */ /* 0x001fe200078e020d */
[----:B------:R-:W-:Y:S01]  /*7fd0*/  SHF.R.U32.HI R4, RZ, UR4, R5 ;  /* 0x00000004ff047c19 */ /* 0x000fe20008011605 */
[----:B------:R-:W-:Y:S01]  /*7fe0*/  ULDC UR4, c[0x0][0x608] ;  /* 0x0001820000047ab9 */ /* 0x000fe20000000800 */
[----:B---3--:R-:W-:Y:S02]  /*7ff0*/  IMAD.MOV R6, RZ, RZ, -R20 ;  /* 0x000000ffff067224 */ /* 0x008fe400078e0a14 */
[--C-:B------:R-:W-:Y:S02]  /*8000*/  SHF.R.U64 R20, R15, UR4, R4.reuse ;  /* 0x000000040f147c19 */ /* 0x100fe40008001204 */
[----:B------:R-:W-:Y:S01]  /*8010*/  SHF.R.U32.HI R5, RZ, UR4, R4 ;  /* 0x00000004ff057c19 */ /* 0x000fe20008011604 */
[----:B------:R-:W-:Y:S01]  /*8020*/  ULDC UR4, c[0x0][0x658] ;  /* 0x0001960000047ab9 */ /* 0x000fe20000000800 */
[----:B--2---:R-:W-:-:S02]  /*8030*/  @P4 IMAD R13, R21, R6, R14 ;  /* 0x00000006150d4224 */ /* 0x004fc400078e020e */
[--C-:B------:R-:W-:Y:S02]  /*8040*/  SHF.R.U64 R14, R20, UR4, R5.reuse ;  /* 0x00000004140e7c19 */ /* 0x100fe40008001205 */
[----:B------:R-:W-:-:S03]  /*8050*/  SHF.R.U32.HI R19, RZ, UR4, R5 ;  /* 0x00000004ff137c19 */ /* 0x000fc60008011605 */
[----:B------:R-:W-:Y:S02]  /*8060*/  IMAD.MOV.U32 R6, RZ, RZ, R14 ;  /* 0x000000ffff067224 */ /* 0x000fe400078e000e */
[----:B------:R-:W-:Y:S01]  /*8070*/  IMAD.MOV.U32 R5, RZ, RZ, R19 ;  /* 0x000000ffff057224 */ /* 0x000fe200078e0013 */
[----:B------:R-:W-:Y:S06]  /*8080*/  @!P1 BRA `(.L_x_248) ;  /* 0x00000000002c9947 */ /* 0x000fec0003800000 */
        /* <DEDUP_REMOVED lines=9> */
[----:B------:R-:W-:-:S04]  /*8120*/  IMAD.WIDE.U32.X R4, R19, UR7, R4, P3 ;  /* 0x0000000713047c25 */ /* 0x000fc800098e0404 */
[----:B------:R-:W-:-:S07]  /*8130*/  IMAD.MOV.U32 R6, RZ, RZ, R4 ;  /* 0x000000ffff067224 */ /* 0x000fce00078e0004 */
.L_x_248:
[----:B------:R-:W-:Y:S01]  /*8140*/  ULDC UR4, c[0x0][0x648] ;  /* 0x0001920000047ab9 */ /* 0x000fe20000000800 */
[----:B------:R-:W-:Y:S01]  /*8150*/  LOP3.LUT R4, R20, UR16, RZ, 0xc0, !PT ;  /* 0x0000001014047c12 */ /* 0x000fe2000f8ec0ff */
[----:B------:R-:W-:Y:S01]  /*8160*/  ULDC UR5, c[0x0][0x610] ;  /* 0x0001840000057ab9 */ /* 0x000fe20000000800 */
[----:B------:R-:W-:Y:S01]  /*8170*/  SHF.R.U64 R5, R6, UR4, R5 ;  /* 0x0000000406057c19 */ /* 0x000fe20008001205 */
[----:B------:R-:W-:Y:S01]  /*8180*/  ULDC UR4, c[0x0][0x638] ;  /* 0x00018e0000047ab9 */ /* 0x000fe20000000800 */
[----:B------:R-:W-:-:S03]  /*8190*/  LOP3.LUT R15, R15, UR15, RZ, 0xc0, !PT ;  /* 0x0000000f0f0f7c12 */ /* 0x000fc6000f8ec0ff */
[----:B------:R-:W-:Y:S02]  /*81a0*/  IMAD.MOV R7, RZ, RZ, -R5 ;  /* 0x000000ffff077224 */ /* 0x000fe400078e0a05 */
[----:B------:R-:W-:Y:S02]  /*81b0*/  IMAD R4, R5, UR17, R4 ;  /* 0x0000001105047c24 */ /* 0x000fe4000f8e0204 */
[----:B------:R-:W-:Y:S01]  /*81c0*/  IMAD R14, R7, UR4, R14 ;  /* 0x00000004070e7c24 */ /* 0x000fe2000f8e020e */
[----:B------:R-:W-:Y:S01]  /*81d0*/  ULDC UR4, c[0x0][0x600] ;  /* 0x0001800000047ab9 */ /* 0x000fe20000000800 */
[----:B------:R-:W-:Y:S02]  /*81e0*/  IMAD R13, R4, UR5, R13 ;  /* 0x00000005040d7c24 */ /* 0x000fe4000f8e020d */
[----:B------:R-:W-:Y:S02]  /*81f0*/  IMAD R14, R14, UR4, R15 ;  /* 0x000000040e0e7c24 */ /* 0x000fe4000f8e020f */
[----:B------:R-:W-:-:S03]  /*8200*/  IMAD.MOV.U32 R4, RZ, RZ, 0x1 ;  /* 0x00000001ff047424 */ /* 0x000fc600078e00ff */
[----:B------:R-:W-:Y:S02]  /*8210*/  SEL R19, R14, R13, !P4 ;  /* 0x0000000d0e137207 */ /* 0x000fe40006000000 */
[----:B------:R-:W-:-:S07]  /*8220*/  SEL R22, R13, R14, !P4 ;  /* 0x0000000e0d167207 */ /* 0x000fce0006000000 */
.L_x_246:
[----:B------:R-:W-:Y:S05]  /*8230*/  BSYNC B1 ;  /* 0x0000000000017941 */ /* 0x000fea0003800000 */
.L_x_245:
[----:B------:R-:W-:-:S13]  /*8240*/  LOP3.LUT P1, RZ, R4, 0xff, RZ, 0xc0, !PT ;  /* 0x000000ff04ff7812 */ /* 0x000fda000782c0ff */
[----:B------:R-:W-:Y:S05]  /*8250*/  @P1 BRA `(.L_x_249) ;  /* 0xfffffff400281947 */ /* 0x000fea000383ffff */
[----:B------:R-:W-:Y:S05]  /*8260*/  BSYNC B0 ;  /* 0x0000000000007941 */ /* 0x000fea0003800000 */
.L_x_237:
[----:B------:R-:W-:-:S03]  /*8270*/  UMOV UR4, 0xffffffff ;  /* 0xffffffff00047882 */ /* 0x000fc60000000000 */
[----:B------:R-:W-:Y:S05]  /*8280*/  BRA.DIV UR4, `(.L_x_250) ;  /* 0x0000000604b47947 */ /* 0x000fea000b800000 */
[----:B------:R-:W-:-:S13]  /*8290*/  ELECT P6, URZ, PT ;  /* 0x00000000003f782f */ /* 0x000fda00038c0000 */
.L_x_269:
[----:B------:R-:W-:Y:S04]  /*82a0*/  BSSY B0, `(.L_x_251) ;  /* 0x0000046000007945 */ /* 0x000fe80003800000 */
[----:B------:R-:W-:Y:S05]  /*82b0*/  @!P6 BRA `(.L_x_252) ;  /* 0x000000040010e947 */ /* 0x000fea0003800000 */
[----:B------:R-:W-:-:S04]  /*82c0*/  LOP3.LUT R23, R23, 0x2, RZ, 0xfc, !PT ;  /* 0x0000000217177812 */ /* 0x000fc800078efcff */
[----:B------:R-:W-:-:S13]  /*82d0*/  ISETP.NE.AND P0, PT, R23, 0x3, PT ;  /* 0x000000031700780c */ /* 0x000fda0003f05270 */
[----:B------:R-:W-:Y:S05]  /*82e0*/  @!P0 BRA `(.L_x_253) ;  /* 0x0000000000048947 */ /* 0x000fea0003800000 */
[----:B------:R-:W-:Y:S01]  /*82f0*/  BPT.TRAP 0x1 ;  /* 0x000000040000795c */ /* 0x000fe20000300000 */
.L_x_253:
[----:B------:R-:W0:Y:S01]  /*8300*/  S2R R5, SR_CgaCtaId ;  /* 0x0000000000057919 */ /* 0x000e220000008800 */
[----:B------:R-:W-:Y:S02]  /*8310*/  MOV R0, 0x400 ;  /* 0x0000040000007802 */ /* 0x000fe40000000f00 */
[----:B------:R-:W-:Y:S02]  /*8320*/  SHF.L.U32 R2, R3, 0x1f, RZ ;  /* 0x0000001f03027819 */ /* 0x000fe400000006ff */
[----:B0-----:R-:W-:-:S05]  /*8330*/  LEA R5, R5, R0, 0x18 ;  /* 0x0000000005057211 */ /* 0x001fca00078ec0ff */
[----:B------:R-:W-:-:S04]  /*8340*/  VIADD R5, R5, 0x38 ;  /* 0x0000003805057836 */ /* 0x000fc80000000000 */
[C---:B------:R-:W-:Y:S02]  /*8350*/  IMAD R7, R8.reuse, 0x8, R5 ;  /* 0x0000000808077824 */ /* 0x040fe400078e0205 */
[----:B------:R-:W-:Y:S02]  /*8360*/  VIADD R8, R8, 0x1 ;  /* 0x0000000108087836 */ /* 0x000fe40000000000 */
[----:B------:R-:W0:Y:S03]  /*8370*/  SYNCS.PHASECHK.TRANS64.TRYWAIT P0, [R7+URZ], R2 ;  /* 0x00000002070075a7 */ /* 0x000e26000800017f */
[----:B------:R-:W-:-:S04]  /*8380*/  ISETP.NE.AND P1, PT, R8, 0x7, PT ;  /* 0x000000070800780c */ /* 0x000fc80003f25270 */
[----:B------:R-:W-:Y:S02]  /*8390*/  SEL R0, RZ, 0x1, P1 ;  /* 0x00000001ff007807 */ /* 0x000fe40000800000 */
[----:B------:R-:W-:Y:S02]  /*83a0*/  SEL R8, R8, RZ, P1 ;  /* 0x000000ff08087207 */ /* 0x000fe40000800000 */
[----:B------:R-:W-:-:S03]  /*83b0*/  LOP3.LUT R9, R3, R0, RZ, 0x3c, !PT ;  /* 0x0000000003097212 */ /* 0x000fc600078e3cff */
[----:B------:R-:W-:Y:S01]  /*83c0*/  IMAD R6, R8, 0x8, R5 ;  /* 0x0000000808067824 */ /* 0x000fe200078e0205 */
[----:B------:R-:W-:Y:S01]  /*83d0*/  SHF.L.U32 R3, R9, 0x1f, RZ ;  /* 0x0000001f09037819 */ /* 0x000fe200000006ff */
[----:B0-----:R-:W-:Y:S06]  /*83e0*/  @!P0 BRA `(.L_x_254) ;  /* 0x00000004007c8947 */ /* 0x001fec0003800000 */
.L_x_270:
[----:B------:R-:W1:Y:S01]  /*83f0*/  SYNCS.PHASECHK.TRANS64.TRYWAIT P0, [R6+URZ], R3 ;  /* 0x00000003060075a7 */ /* 0x000e62000800017f */
[----:B------:R-:W-:-:S05]  /*8400*/  VIADD R0, R8, 0x1 ;  /* 0x0000000108007836 */ /* 0x000fca0000000000 */
[----:B------:R-:W-:-:S04]  /*8410*/  ISETP.NE.AND P1, PT, R0, 0x7, PT ;  /* 0x000000070000780c */ /* 0x000fc80003f25270 */
[----:B0-----:R-:W-:Y:S02]  /*8420*/  SEL R2, RZ, 0x1, P1 ;  /* 0x00000001ff027807 */ /* 0x001fe40000800000 */
[----:B------:R-:W-:Y:S02]  /*8430*/  SEL R0, R0, RZ, P1 ;  /* 0x000000ff00007207 */ /* 0x000fe40000800000 */
[----:B------:R-:W-:-:S03]  /*8440*/  LOP3.LUT R9, R9, R2, RZ, 0x3c, !PT ;  /* 0x0000000209097212 */ /* 0x000fc600078e3cff */
[----:B------:R-:W-:Y:S01]  /*8450*/  IMAD R7, R0, 0x8, R5 ;  /* 0x0000000800077824 */ /* 0x000fe200078e0205 */
[----:B------:R-:W-:Y:S01]  /*8460*/  SHF.L.U32 R4, R9, 0x1f, RZ ;  /* 0x0000001f09047819 */ /* 0x000fe200000006ff */
[----:B-1----:R-:W-:Y:S06]  /*8470*/  @!P0 BRA `(.L_x_255) ;  /* 0x00000004006c8947 */ /* 0x002fec0003800000 */
.L_x_271:
[----:B------:R-:W1:Y:S01]  /*8480*/  SYNCS.PHASECHK.TRANS64.TRYWAIT P0, [R7+URZ], R4 ;  /* 0x00000004070075a7 */ /* 0x000e62000800017f */
[----:B------:R-:W-:-:S05]  /*8490*/  VIADD R0, R0, 0x1 ;  /* 0x0000000100007836 */ /* 0x000fca0000000000 */
[----:B------:R-:W-:-:S04]  /*84a0*/  ISETP.NE.AND P1, PT, R0, 0x7, PT ;  /* 0x000000070000780c */ /* 0x000fc80003f25270 */
[----:B------:R-:W-:Y:S02]  /*84b0*/  SEL R2, RZ, 0x1, P1 ;  /* 0x00000001ff027807 */ /* 0x000fe40000800000 */
[----:B------:R-:W-:Y:S02]  /*84c0*/  SEL R0, R0, RZ, P1 ;  /* 0x000000ff00007207 */ /* 0x000fe40000800000 */
[----:B------:R-:W-:-:S03]  /*84d0*/  LOP3.LUT R9, R9, R2, RZ, 0x3c, !PT ;  /* 0x0000000209097212 */ /* 0x000fc600078e3cff */
[----:B0-----:R-:W-:Y:S01]  /*84e0*/  IMAD R6, R0, 0x8, R5 ;  /* 0x0000000800067824 */ /* 0x001fe200078e0205 */
[----:B------:R-:W-:Y:S01]  /*84f0*/  SHF.L.U32 R3, R9, 0x1f, RZ ;  /* 0x0000001f09037819 */ /* 0x000fe200000006ff */
[----:B-1----:R-:W-:Y:S06]  /*8500*/  @!P0 BRA `(.L_x_256) ;  /* 0x00000004005c8947 */ /* 0x002fec0003800000 */
.L_x_272:
        /* <DEDUP_REMOVED lines=9> */
.L_x_273:
        /* <DEDUP_REMOVED lines=9> */
.L_x_274:
[----:B------:R-:W1:Y:S01]  /*8630*/  SYNCS.PHASECHK.TRANS64.TRYWAIT P0, [R6+URZ], R3 ;  /* 0x00000003060075a7 */ /* 0x000e62000800017f */
[----:B------:R-:W-:-:S05]  /*8640*/  VIADD R0, R0, 0x1 ;  /* 0x0000000100007836 */ /* 0x000fca0000000000 */
[----:B------:R-:W-:-:S04]  /*8650*/  ISETP.NE.AND P1, PT, R0, 0x7, PT ;  /* 0x000000070000780c */ /* 0x000fc80003f25270 */
[----:B------:R-:W-:Y:S02]  /*8660*/  SEL R2, RZ, 0x1, P1 ;  /* 0x00000001ff027807 */ /* 0x000fe40000800000 */
[----:B------:R-:W-:Y:S02]  /*8670*/  SEL R0, R0, RZ, P1 ;  /* 0x000000ff00007207 */ /* 0x000fe40000800000 */
[----:B------:R-:W-:Y:S01]  /*8680*/  LOP3.LUT R2, R9, R2, RZ, 0x3c, !PT ;  /* 0x0000000209027212 */ /* 0x000fe200078e3cff */
[----:B-1----:R-:W-:Y:S06]  /*8690*/  @!P0 BRA `(.L_x_259) ;  /* 0x0000000400348947 */ /* 0x002fec0003800000 */
.L_x_275:
[----:B------:R-:W-:Y:S01]  /*86a0*/  IMAD R5, R0, 0x8, R5 ;  /* 0x0000000800057824 */ /* 0x000fe200078e0205 */
[----:B------:R-:W-:-:S07]  /*86b0*/  SHF.L.U32 R0, R2, 0x1f, RZ ;  /* 0x0000001f02007819 */ /* 0x000fce00000006ff */
.L_x_260:
[----:B--2---:R2:W3:Y:S02]  /*86c0*/  SYNCS.PHASECHK.TRANS64.TRYWAIT P0, [R5+URZ], R0 ;  /* 0x00000000050075a7 */ /* 0x0044e4000800017f */
[----:B---3--:R-:W-:Y:S05]  /*86d0*/  @!P0 NANOSLEEP.SYNCS 0x989680 ;  /* 0x009896800000895d */ /* 0x008fea0003900000 */
[----:B------:R-:W3:Y:S02]  /*86e0*/  @!P0 SYNCS.PHASECHK.TRANS64 P0, [R5+URZ], R0 ;  /* 0x00000000050085a7 */ /* 0x000ee4000800007f */
[----:B---3--:R-:W-:Y:S05]  /*86f0*/  @!P0 BRA `(.L_x_260) ;  /* 0xfffffffc00f08947 */ /* 0x008fea000383ffff */
.L_x_252:
[----:B------:R-:W-:Y:S05]  /*8700*/  BSYNC B0 ;  /* 0x0000000000007941 */ /* 0x000fea0003800000 */
.L_x_251:
[----:B------:R-:W-:Y:S05]  /*8710*/  EXIT ;  /* 0x000000000000794d */ /* 0x000fea0003800000 */
.L_x_19:
[----:B-1----:R-:W-:-:S04]  /*8720*/  IMAD.U32 R3, RZ, RZ, UR43 ;  /* 0x0000002bff037e24 */ /* 0x002fc8000f8e00ff */
[----:B------:R1:W2:Y:S03]  /*8730*/  SYNCS.PHASECHK.TRANS64.TRYWAIT P0, [R3+URZ+-0x8], R0 ;  /* 0xfffff800030075a7 */ /* 0x0002a6000800017f */
[----:B--2---:R-:W-:Y:S05]  /*8740*/  @!P0 NANOSLEEP.SYNCS 0x989680 ;  /* 0x009896800000895d */ /* 0x004fea0003900000 */
[----:B------:R-:W2:Y:S02]  /*8750*/  @!P0 SYNCS.PHASECHK.TRANS64 P0, [R3+URZ+-0x8], R0 ;  /* 0xfffff800030085a7 */ /* 0x000ea4000800007f */
[----:B--2---:R-:W-:Y:S05]  /*8760*/  @!P0 BRA `(.L_x_19) ;  /* 0xfffffffc00ec8947 */ /* 0x004fea000383ffff */
[----:B------:R-:W-:Y:S05]  /*8770*/  BRA `(.L_x_261) ;  /* 0xffffff9000107947 */ /* 0x000fea000383ffff */
.L_x_24:
[----:B--2---:R2:W3:Y:S02]  /*8780*/  SYNCS.PHASECHK.TRANS64.TRYWAIT P1, [R3+URZ], R0 ;  /* 0x00000000030075a7 */ /* 0x0044e4000802017f */
[----:B---3--:R-:W-:Y:S05]  /*8790*/  @!P1 NANOSLEEP.SYNCS 0x989680 ;  /* 0x009896800000995d */ /* 0x008fea0003900000 */
[----:B------:R-:W3:Y:S02]  /*87a0*/  @!P1 SYNCS.PHASECHK.TRANS64 P1, [R3+URZ], R0 ;  /* 0x00000000030095a7 */ /* 0x000ee4000802007f */
[----:B---3--:R-:W-:Y:S05]  /*87b0*/  @!P1 BRA `(.L_x_24) ;  /* 0xfffffffc00f09947 */ /* 0x008fea000383ffff */
[----:B------:R-:W-:Y:S05]  /*87c0*/  BRA `(.L_x_23) ;  /* 0xffffff9000887947 */ /* 0x000fea000383ffff */
.L_x_29:
[----:B--2---:R-:W-:-:S04]  /*87d0*/  IMAD.U32 R5, RZ, RZ, UR4 ;  /* 0x00000004ff057e24 */ /* 0x004fc8000f8e00ff */
[----:B------:R2:W3:Y:S03]  /*87e0*/  SYNCS.PHASECHK.TRANS64.TRYWAIT P1, [R5+URZ], R4 ;  /* 0x00000004050075a7 */ /* 0x0004e6000802017f */
[----:B---3--:R-:W-:Y:S05]  /*87f0*/  @!P1 NANOSLEEP.SYNCS 0x989680 ;  /* 0x009896800000995d */ /* 0x008fea0003900000 */
[----:B------:R-:W3:Y:S02]  /*8800*/  @!P1 SYNCS.PHASECHK.TRANS64 P1, [R5+URZ], R4 ;  /* 0x00000004050095a7 */ /* 0x000ee4000802007f */
[----:B---3--:R-:W-:Y:S05]  /*8810*/  @!P1 BRA `(.L_x_29) ;  /* 0xfffffffc00ec9947 */ /* 0x008fea000383ffff */
[----:B------:R-:W-:Y:S05]  /*8820*/  BRA `(.L_x_28) ;  /* 0xffffff9400587947 */ /* 0x000fea000383ffff */
.L_x_37:
[----:B0-----:R-:W-:-:S04]  /*8830*/  IMAD.U32 R3, RZ, RZ, UR43 ;  /* 0x0000002bff037e24 */ /* 0x001fc8000f8e00ff */
[----:B------:R0:W1:Y:S03]  /*8840*/  SYNCS.PHASECHK.TRANS64.TRYWAIT P0, [R3+URZ+0x8], R0 ;  /* 0x00000800030075a7 */ /* 0x000066000800017f */
[----:B-1----:R-:W-:Y:S05]  /*8850*/  @!P0 NANOSLEEP.SYNCS 0x989680 ;  /* 0x009896800000895d */ /* 0x002fea0003900000 */
[----:B------:R-:W1:Y:S02]  /*8860*/  @!P0 SYNCS.PHASECHK.TRANS64 P0, [R3+URZ+0x8], R0 ;  /* 0x00000800030085a7 */ /* 0x000e64000800007f */
[----:B-1----:R-:W-:Y:S05]  /*8870*/  @!P0 BRA `(.L_x_37) ;  /* 0xfffffffc00ec8947 */ /* 0x002fea000383ffff */
[----:B------:R-:W-:Y:S05]  /*8880*/  BRA `(.L_x_262) ;  /* 0xffffff9800b47947 */ /* 0x000fea000383ffff */
.L_x_238:
[----:B------:R-:W-:Y:S01]  /*8890*/  BSSY B1, `(.L_x_263) ;  /* 0x0000006000017945 */ /* 0x000fe20003800000 */
[----:B------:R-:W-:-:S07]  /*88a0*/  IMAD.MOV.U32 R15, RZ, RZ, -0x1 ;  /* 0xffffffffff0f7424 */ /* 0x000fce00078e00ff */
[----:B-----5:R-:W-:Y:S05]  /*88b0*/  WARPSYNC.COLLECTIVE R15, `(.L_x_264) ;  /* 0x000000000f0c7348 */ /* 0x020fea0003c00000 */
[----:B------:R-:W-:Y:S02]  /*88c0*/  ELECT P6, UR62, PT ;  /* 0x00000000003e782f */ /* 0x000fe400038c0000 */
[----:B------:R-:W-:Y:S01]  /*88d0*/  MOV R14, UR62 ;  /* 0x0000003e000e7c02 */ /* 0x000fe20008000f00 */
[----:B-----5:R-:W-:Y:S10]  /*88e0*/  ENDCOLLECTIVE ;  /* 0x000000000000791b */ /* 0x020ff40003800000 */
.L_x_264:
[----:B------:R-:W-:Y:S05]  /*88f0*/  BSYNC B1 ;  /* 0x0000000000017941 */ /* 0x000fea0003800000 */
.L_x_263:
[----:B------:R-:W-:Y:S05]  /*8900*/  BRA `(.L_x_265) ;  /* 0xffffffec00887947 */ /* 0x000fea000383ffff */
.L_x_241:
[----:B-1----:R1:W2:Y:S02]  /*8910*/  SYNCS.PHASECHK.TRANS64.TRYWAIT P1, [R13+URZ+0x38], R6 ;  /* 0x000038060d0075a7 */ /* 0x0022a4000802017f */
[----:B--2---:R-:W-:Y:S05]  /*8920*/  @!P1 NANOSLEEP.SYNCS 0x989680 ;  /* 0x009896800000995d */ /* 0x004fea0003900000 */
[----:B------:R-:W2:Y:S02]  /*8930*/  @!P1 SYNCS.PHASECHK.TRANS64 P1, [R13+URZ+0x38], R6 ;  /* 0x000038060d0095a7 */ /* 0x000ea4000802007f */
[----:B--2---:R-:W-:Y:S05]  /*8940*/  @!P1 BRA `(.L_x_241) ;  /* 0xfffffffc00f09947 */ /* 0x004fea000383ffff */
[----:B------:R-:W-:Y:S05]  /*8950*/  BRA `(.L_x_266) ;  /* 0xffffffec00c07947 */ /* 0x000fea000383ffff */
.L_x_250:
[----:B------:R-:W-:Y:S01]  /*8960*/  BSSY B0, `(.L_x_267) ;  /* 0x0000006000007945 */ /* 0x000fe20003800000 */
[----:B------:R-:W-:-:S07]  /*8970*/  IMAD.MOV.U32 R15, RZ, RZ, -0x1 ;  /* 0xffffffffff0f7424 */ /* 0x000fce00078e00ff */
[----:B-----5:R-:W-:Y:S05]  /*8980*/  WARPSYNC.COLLECTIVE R15, `(.L_x_268) ;  /* 0x000000000f0c7348 */ /* 0x020fea0003c00000 */
[----:B------:R-:W-:Y:S02]  /*8990*/  ELECT P6, UR62, PT ;  /* 0x00000000003e782f */ /* 0x000fe400038c0000 */
[----:B------:R-:W-:Y:S01]  /*89a0*/  MOV R14, UR62 ;  /* 0x0000003e000e7c02 */ /* 0x000fe20008000f00 */
[----:B-----5:R-:W-:Y:S10]  /*89b0*/  ENDCOLLECTIVE ;  /* 0x000000000000791b */ /* 0x020ff40003800000 */
.L_x_268:
[----:B------:R-:W-:Y:S05]  /*89c0*/  BSYNC B0 ;  /* 0x0000000000007941 */ /* 0x000fea0003800000 */
.L_x_267:
[----:B------:R-:W-:Y:S05]  /*89d0*/  BRA `(.L_x_269) ;  /* 0xfffffff800307947 */ /* 0x000fea000383ffff */
.L_x_254:
[----:B0-----:R0:W1:Y:S02]  /*89e0*/  SYNCS.PHASECHK.TRANS64.TRYWAIT P0, [R7+URZ], R2 ;  /* 0x00000002070075a7 */ /* 0x001064000800017f */
[----:B-1----:R-:W-:Y:S05]  /*89f0*/  @!P0 NANOSLEEP.SYNCS 0x989680 ;  /* 0x009896800000895d */ /* 0x002fea0003900000 */
[----:B------:R-:W1:Y:S02]  /*8a00*/  @!P0 SYNCS.PHASECHK.TRANS64 P0, [R7+URZ], R2 ;  /* 0x00000002070085a7 */ /* 0x000e64000800007f */
[----:B-1----:R-:W-:Y:S05]  /*8a10*/  @!P0 BRA `(.L_x_254) ;  /* 0xfffffffc00f08947 */ /* 0x002fea000383ffff */
[----:B------:R-:W-:Y:S05]  /*8a20*/  BRA `(.L_x_270) ;  /* 0xfffffff800707947 */ /* 0x000fea000383ffff */
.L_x_255:
[----:B0-----:R0:W1:Y:S02]  /*8a30*/  SYNCS.PHASECHK.TRANS64.TRYWAIT P0, [R6+URZ], R3 ;  /* 0x00000003060075a7 */ /* 0x001064000800017f */
[----:B-1----:R-:W-:Y:S05]  /*8a40*/  @!P0 NANOSLEEP.SYNCS 0x989680 ;  /* 0x009896800000895d */ /* 0x002fea0003900000 */
[----:B------:R-:W1:Y:S02]  /*8a50*/  @!P0 SYNCS.PHASECHK.TRANS64 P0, [R6+URZ], R3 ;  /* 0x00000003060085a7 */ /* 0x000e64000800007f */
[----:B-1----:R-:W-:Y:S05]  /*8a60*/  @!P0 BRA `(.L_x_255) ;  /* 0xfffffffc00f08947 */ /* 0x002fea000383ffff */
[----:B------:R-:W-:Y:S05]  /*8a70*/  BRA `(.L_x_271) ;  /* 0xfffffff800807947 */ /* 0x000fea000383ffff */
.L_x_256:
[----:B0-----:R0:W1:Y:S02]  /*8a80*/  SYNCS.PHASECHK.TRANS64.TRYWAIT P0, [R7+URZ], R4 ;  /* 0x00000004070075a7 */ /* 0x001064000800017f */
[----:B-1----:R-:W-:Y:S05]  /*8a90*/  @!P0 NANOSLEEP.SYNCS 0x989680 ;  /* 0x009896800000895d */ /* 0x002fea0003900000 */
[----:B------:R-:W1:Y:S02]  /*8aa0*/  @!P0 SYNCS.PHASECHK.TRANS64 P0, [R7+URZ], R4 ;  /* 0x00000004070085a7 */ /* 0x000e64000800007f */
[----:B-1----:R-:W-:Y:S05]  /*8ab0*/  @!P0 BRA `(.L_x_256) ;  /* 0xfffffffc00f08947 */ /* 0x002fea000383ffff */
[----:B------:R-:W-:Y:S05]  /*8ac0*/  BRA `(.L_x_272) ;  /* 0xfffffff800907947 */ /* 0x000fea000383ffff */
.L_x_257:
[----:B0-----:R0:W1:Y:S02]  /*8ad0*/  SYNCS.PHASECHK.TRANS64.TRYWAIT P0, [R6+URZ], R3 ;  /* 0x00000003060075a7 */ /* 0x001064000800017f */
[----:B-1----:R-:W-:Y:S05]  /*8ae0*/  @!P0 NANOSLEEP.SYNCS 0x989680 ;  /* 0x009896800000895d */ /* 0x002fea0003900000 */
[----:B------:R-:W1:Y:S02]  /*8af0*/  @!P0 SYNCS.PHASECHK.TRANS64 P0, [R6+URZ], R3 ;  /* 0x00000003060085a7 */ /* 0x000e64000800007f */
[----:B-1----:R-:W-:Y:S05]  /*8b00*/  @!P0 BRA `(.L_x_257) ;  /* 0xfffffffc00f08947 */ /* 0x002fea000383ffff */
[----:B------:R-:W-:Y:S05]  /*8b10*/  BRA `(.L_x_273) ;  /* 0xfffffff800a07947 */ /* 0x000fea000383ffff */
.L_x_258:
[----:B0-----:R0:W1:Y:S02]  /*8b20*/  SYNCS.PHASECHK.TRANS64.TRYWAIT P0, [R7+URZ], R4 ;  /* 0x00000004070075a7 */ /* 0x001064000800017f */
[----:B-1----:R-:W-:Y:S05]  /*8b30*/  @!P0 NANOSLEEP.SYNCS 0x989680 ;  /* 0x009896800000895d */ /* 0x002fea0003900000 */
[----:B------:R-:W1:Y:S02]  /*8b40*/  @!P0 SYNCS.PHASECHK.TRANS64 P0, [R7+URZ], R4 ;  /* 0x00000004070085a7 */ /* 0x000e64000800007f */
[----:B-1----:R-:W-:Y:S05]  /*8b50*/  @!P0 BRA `(.L_x_258) ;  /* 0xfffffffc00f08947 */ /* 0x002fea000383ffff */
[----:B------:R-:W-:Y:S05]  /*8b60*/  BRA `(.L_x_274) ;  /* 0xfffffff800b07947 */ /* 0x000fea000383ffff */
.L_x_259:
[----:B-1----:R1:W2:Y:S02]  /*8b70*/  SYNCS.PHASECHK.TRANS64.TRYWAIT P0, [R6+URZ], R3 ;  /* 0x00000003060075a7 */ /* 0x0022a4000800017f */
[----:B--2---:R-:W-:Y:S05]  /*8b80*/  @!P0 NANOSLEEP.SYNCS 0x989680 ;  /* 0x009896800000895d */ /* 0x004fea0003900000 */
[----:B------:R-:W2:Y:S02]  /*8b90*/  @!P0 SYNCS.PHASECHK.TRANS64 P0, [R6+URZ], R3 ;  /* 0x00000003060085a7 */ /* 0x000ea4000800007f */
[----:B--2---:R-:W-:Y:S05]  /*8ba0*/  @!P0 BRA `(.L_x_259) ;  /* 0xfffffffc00f08947 */ /* 0x004fea000383ffff */
[----:B------:R-:W-:Y:S05]  /*8bb0*/  BRA `(.L_x_275) ;  /* 0xfffffff800b87947 */ /* 0x000fea000383ffff */
.L_x_276:
[----:B------:R-:W-:-:S00]  /*8bc0*/  BRA `(.L_x_276) ;  /* 0xfffffffc00fc7947 */ /* 0x000fc0000383ffff */
[----:B------:R-:W-:-:S00]  /*8bd0*/  NOP ;  /* 0x0000000000007918 */ /* 0x000fc00000000000 */
        /* <DEDUP_REMOVED lines=10> */
.L_x_277:


//--------------------- .nv.global.init           --------------------------
	.section	.nv.global.init,"aw",@progbits
.nv.global.init:
	.type		$str$22,@object
	.size		$str$22,($str$23 - $str$22)
$str$22:
        /*0000*/ 	.byte	0x6b, 0x5f, 0x74, 0x69, 0x6c, 0x65, 0x5f, 0x63, 0x6f, 0x75, 0x6e, 0x74, 0x20, 0x3e, 0x3d, 0x20
        /*0010*/ 	.byte	0x31, 0x00
	.type		$str$23,@object
	.size		$str$23,(__unnamed_1 - $str$23)
$str$23:
        /*0012*/ 	.byte	0x2f, 0x74, 0x6d, 0x70, 0x2f, 0x63, 0x75, 0x74, 0x6c, 0x61, 0x73, 0x73, 0x5f, 0x73, 0x77, 0x65
        /*0022*/ 	.byte	0x65, 0x70, 0x5f, 0x73, 0x72, 0x63, 0x2f, 0x69, 0x6e, 0x63, 0x6c, 0x75, 0x64, 0x65, 0x2f, 0x63
        /*0032*/ 	.byte	0x75, 0x74, 0x6c, 0x61, 0x73, 0x73, 0x2f, 0x67, 0x65, 0x6d, 0x6d, 0x2f, 0x63, 0x6f, 0x6c, 0x6c
        /*0042*/ 	.byte	0x65, 0x63, 0x74, 0x69, 0x76, 0x65, 0x2f, 0x73, 0x6d, 0x39, 0x30, 0x5f, 0x6d, 0x6d, 0x61, 0x5f
        /*0052*/ 	.byte	0x74, 0x6d, 0x61, 0x5f, 0x67, 0x6d, 0x6d, 0x61, 0x5f, 0x73, 0x73, 0x5f, 0x77, 0x61, 0x72, 0x70
        /*0062*/ 	.byte	0x73, 0x70, 0x65, 0x63, 0x69, 0x61, 0x6c, 0x69, 0x7a, 0x65, 0x64, 0x2e, 0x68, 0x70, 0x70, 0x00
	.type		__unnamed_1,@object
	.size		__unnamed_1,(.L_0 - __unnamed_1)
__unnamed_1:
        /*0072*/ 	.byte	0x76, 0x6f, 0x69, 0x64, 0x20, 0x63, 0x75, 0x74, 0x6c, 0x61, 0x73, 0x73, 0x3a, 0x3a, 0x67, 0x65
        /* <DEDUP_REMOVED lines=172> */
        /*0b42*/ 	.byte	0x69, 0x64, 0x65, 0x6e, 0x74, 0x69, 0x74, 0x79, 0x5d, 0x00
.L_0:


//--------------------- .nv.shared._ZN7cutlass13device_kernelINS_4gemm6kernel13GemmUniversalIN4cute5tupleIJiiiiEEENS1_10collective13CollectiveMmaINS1_34MainloopSm90TmaGmmaWarpSpecializedILi7ENS5_IJNS4_1CILi2EEENSA_ILi1EEESC_EEENS1_32KernelTmaWarpSpecializedPingpongEEENS5_IJNSA_ILi64EEENSA_ILi192EEENSA_ILi128EEEEEEaNS5_IJlSC_lEEEaSK_NS4_8TiledMMAINS4_8MMA_AtomIJNS4_4SM904GMMA27MMA_64x192x32_S32S8S8_SS_TNEEEENS4_6LayoutINS5_IJSC_SC_SC_EEENS5_IJNSA_ILi0EEEST_ST_EEEEENS5_IJNS4_10UnderscoreESW_SW_EEEEENS4_13SM90_TMA_LOADENS4_14ComposedLayoutINS4_7SwizzleILi3ELi4ELi3EEENS4_18smem_ptr_flag_bitsILi8EEENSR_INS5_IJNSA_ILi8EEESI_EEENS5_IJSI_SC_EEEEEEEvNS4_8identityENS4_23SM90_TMA_LOAD_MULTICASTES19_vS1A_EENS_8epilogue10collective6detail29Sm90TmaWarpSpecializedAdapterINS1E_15DefaultEpilogueIaSK_SK_NS1D_6thread17LinearCombinationIaLi1EiiLNS1I_9ScaleType4KindE0ELNS_15FloatRoundStyleE2EaEENS1_15EpilogueDefaultEEEEEvvEEEEvNT_6ParamsE --------------------------
	.section	.nv.shared._ZN7cutlass13device_kernelINS_4gemm6kernel13GemmUniversalIN4cute5tupleIJiiiiEEENS1_10collective13CollectiveMmaINS1_34MainloopSm90TmaGmmaWarpSpecializedILi7ENS5_IJNS4_1CILi2EEENSA_ILi1EEESC_EEENS1_32KernelTmaWarpSpecializedPingpongEEENS5_IJNSA_ILi64EEENSA_ILi192EEENSA_ILi128EEEEEEaNS5_IJlSC_lEEEaSK_NS4_8TiledMMAINS4_8MMA_AtomIJNS4_4SM904GMMA27MMA_64x192x32_S32S8S8_SS_TNEEEENS4_6LayoutINS5_IJSC_SC_SC_EEENS5_IJNSA_ILi0EEEST_ST_EEEEENS5_IJNS4_10UnderscoreESW_SW_EEEEENS4_13SM90_TMA_LOADENS4_14ComposedLayoutINS4_7SwizzleILi3ELi4ELi3EEENS4_18smem_ptr_flag_bitsILi8EEENSR_INS5_IJNSA_ILi8EEESI_EEENS5_IJSI_SC_EEEEEEEvNS4_8identityENS4_23SM90_TMA_LOAD_MULTICASTES19_vS1A_EENS_8epilogue10collective6detail29Sm90TmaWarpSpecializedAdapterINS1E_15DefaultEpilogueIaSK_SK_NS1D_6thread17LinearCombinationIaLi1EiiLNS1I_9ScaleType4KindE0ELNS_15FloatRoundStyleE2EaEENS1_15EpilogueDefaultEEEEEvvEEEEvNT_6ParamsE,"aw",@nobits
	.sectionflags	@""
	.align	16
	.zero		1024


//--------------------- .nv.shared.reserved.0     --------------------------
	.section	.nv.shared.reserved.0,"aw",@nobits
	.weak		__nv_reservedSMEM_offset_0_alias
	.size		__nv_reservedSMEM_offset_0_alias, 0, 0
	.other		__nv_reservedSMEM_offset_0_alias,@"STO_CUDA_RESERVED_SHARED STV_DEFAULT"
__nv_reservedSMEM_offset_0_alias:
	.zero		0


//--------------------- .nv.global                --------------------------
	.section	.nv.global,"aw",@nobits
.nv.global:
	.type		_ZN40_INTERNAL_94e5c00c_4_k_cu_57afc9ba_178894cute1_E,@object
	.size		_ZN40_INTERNAL_94e5c00c_4_k_cu_57afc9ba_178894cute1_E,(_ZN40_INTERNAL_94e5c00c_4_k_cu_57afc9ba_178894cuda3std3__45__cpo6cbeginE - _ZN40_INTERNAL_94e5c00c_4_k_cu_57afc9ba_178894cute1_E)
_ZN40_INTERNAL_94e5c00c_4_k_cu_57afc9ba_178894cute1_E:
	.zero		1
	.type		_ZN40_INTERNAL_94e5c00c_4_k_cu_57afc9ba_178894cuda3std3__45__cpo6cbeginE,@object
	.size		_ZN40_INTERNAL_94e5c00c_4_k_cu_57afc9ba_178894cuda3std3__45__cpo6cbeginE,(_ZN40_INTERNAL_94e5c00c_4_k_cu_57afc9ba_178894cuda3std3__48in_placeE - _ZN40_INTERNAL_94e5c00c_4_k_cu_57afc9ba_178894cuda3std3__45__cpo6cbeginE)
_ZN40_INTERNAL_94e5c00c_4_k_cu_57afc9ba_178894cuda3std3__45__cpo6cbeginE:
	.zero		1
	.type		_ZN40_INTERNAL_94e5c00c_4_k_cu_57afc9ba_178894cuda3std3__48in_placeE,@object
	.size		_ZN40_INTERNAL_94e5c00c_4_k_cu_57afc9ba_178894cuda3std3__48in_placeE,(_ZN40_INTERNAL_94e5c00c_4_k_cu_57afc9ba_178894cuda3std6ranges3__45__cpo9iter_moveE - _ZN40_INTERNAL_94e5c00c_4_k_cu_57afc9ba_178894cuda3std3__48in_placeE)
_ZN40_INTERNAL_94e5c00c_4_k_cu_57afc9ba_178894cuda3std3__48in_placeE:
	.zero		1
	.type		_ZN40_INTERNAL_94e5c00c_4_k_cu_57afc9ba_178894cuda3std6ranges3__45__cpo9iter_moveE,@object
	.size		_ZN40_INTERNAL_94e5c00c_4_k_cu_57afc9ba_178894cuda3std6ranges3__45__cpo9iter_moveE,(_ZN40_INTERNAL_94e5c00c_4_k_cu_57afc9ba_178894cuda3std3__45__cpo5beginE - _ZN40_INTERNAL_94e5c00c_4_k_cu_57afc9ba_178894cuda3std6ranges3__45__cpo9iter_moveE)
_ZN40_INTERNAL_94e5c00c_4_k_cu_57afc9ba_178894cuda3std6ranges3__45__cpo9iter_moveE:
	.zero		1
	.type		_ZN40_INTERNAL_94e5c00c_4_k_cu_57afc9ba_178894cuda3std3__45__cpo5beginE,@object
	.size		_ZN40_INTERNAL_94e5c00c_4_k_cu_57afc9ba_178894cuda3std3__45__cpo5beginE,(_ZN40_INTERNAL_94e5c00c_4_k_cu_57afc9ba_178894cuda3std3__442_GLOBAL__N__94e5c00c_4_k_cu_57afc9ba_178896ignoreE - _ZN40_INTERNAL_94e5c00c_4_k_cu_57afc9ba_178894cuda3std3__45__cpo5beginE)
_ZN40_INTERNAL_94e5c00c_4_k_cu_57afc9ba_178894cuda3std3__45__cpo5beginE:
	.zero		1
	.type		_ZN40_INTERNAL_94e5c00c_4_k_cu_57afc9ba_178894cuda3std3__442_GLOBAL__N__94e5c00c_4_k_cu_57afc9ba_178896ignoreE,@object
	.size		_ZN40_INTERNAL_94e5c00c_4_k_cu_57afc9ba_178894cuda3std3__442_GLOBAL__N__94e5c00c_4_k_cu_57afc9ba_178896ignoreE,(_ZN40_INTERNAL_94e5c00c_4_k_cu_57afc9ba_178894cute7productE - _ZN40_INTERNAL_94e5c00c_4_k_cu_57afc9ba_178894cuda3std3__442_GLOBAL__N__94e5c00c_4_k_cu_57afc9ba_178896ignoreE)
_ZN40_INTERNAL_94e5c00c_4_k_cu_57afc9ba_178894cuda3std3__442_GLOBAL__N__94e5c00c_4_k_cu_57afc9ba_178896ignoreE:
	.zero		1
	.type		_ZN40_INTERNAL_94e5c00c_4_k_cu_57afc9ba_178894cute7productE,@object
	.size		_ZN40_INTERNAL_94e5c00c_4_k_cu_57afc9ba_178894cute7productE,(_ZN40_INTERNAL_94e5c00c_4_k_cu_57afc9ba_178894cuda3std3__45__cpo3endE - _ZN40_INTERNAL_94e5c00c_4_k_cu_57afc9ba_178894cute7productE)
_ZN40_INTERNAL_94e5c00c_4_k_cu_57afc9ba_178894cute7productE:
	.zero		1
	.type		_ZN40_INTERNAL_94e5c00c_4_k_cu_57afc9ba_178894cuda3std3__45__cpo3endE,@object
	.size		_ZN40_INTERNAL_94e5c00c_4_k_cu_57afc9ba_178894cuda3std3__45__cpo3endE,(_ZN40_INTERNAL_94e5c00c_4_k_cu_57afc9ba_178894cuda3std3__419piecewise_constructE - _ZN40_INTERNAL_94e5c00c_4_k_cu_57afc9ba_178894cuda3std3__45__cpo3endE)
_ZN40_INTERNAL_94e5c00c_4_k_cu_57afc9ba_178894cuda3std3__45__cpo3endE:
	.zero		1
	.type		_ZN40_INTERNAL_94e5c00c_4_k_cu_57afc9ba_178894cuda3std3__419piecewise_constructE,@object
	.size		_ZN40_INTERNAL_94e5c00c_4_k_cu_57afc9ba_178894cuda3std3__419piecewise_constructE,(_ZN40_INTERNAL_94e5c00c_4_k_cu_57afc9ba_178894cuda3std3__45__cpo4cendE - _ZN40_INTERNAL_94e5c00c_4_k_cu_57afc9ba_178894cuda3std3__419piecewise_constructE)
_ZN40_INTERNAL_94e5c00c_4_k_cu_57afc9ba_178894cuda3std3__419piecewise_constructE:
	.zero		1
	.type		_ZN40_INTERNAL_94e5c00c_4_k_cu_57afc9ba_178894cuda3std3__45__cpo4cendE,@object
	.size		_ZN40_INTERNAL_94e5c00c_4_k_cu_57afc9ba_178894cuda3std3__45__cpo4cendE,(_ZN40_INTERNAL_94e5c00c_4_k_cu_57afc9ba_178894cuda3std6ranges3__45__cpo4swapE - _ZN40_INTERNAL_94e5c00c_4_k_cu_57afc9ba_178894cuda3std3__45__cpo4cendE)
_ZN40_INTERNAL_94e5c00c_4_k_cu_57afc9ba_178894cuda3std3__45__cpo4cendE:
	.zero		1
	.type		_ZN40_INTERNAL_94e5c00c_4_k_cu_57afc9ba_178894cuda3std6ranges3__45__cpo4swapE,@object
	.size		_ZN40_INTERNAL_94e5c00c_4_k_cu_57afc9ba_178894cuda3std6ranges3__45__cpo4swapE,(.L_8 - _ZN40_INTERNAL_94e5c00c_4_k_cu_57afc9ba_178894cuda3std6ranges3__45__cpo4swapE)
_ZN40_INTERNAL_94e5c00c_4_k_cu_57afc9ba_178894cuda3std6ranges3__45__cpo4swapE:
	.zero		1
.L_8:


//--------------------- .nv.constant0._ZN7cutlass13device_kernelINS_4gemm6kernel13GemmUniversalIN4cute5tupleIJiiiiEEENS1_10collective13CollectiveMmaINS1_34MainloopSm90TmaGmmaWarpSpecializedILi7ENS5_IJNS4_1CILi2EEENSA_ILi1EEESC_EEENS1_32KernelTmaWarpSpecializedPingpongEEENS5_IJNSA_ILi64EEENSA_ILi192EEENSA_ILi128EEEEEEaNS5_IJlSC_lEEEaSK_NS4_8TiledMMAINS4_8MMA_AtomIJNS4_4SM904GMMA27MMA_64x192x32_S32S8S8_SS_TNEEEENS4_6LayoutINS5_IJSC_SC_SC_EEENS5_IJNSA_ILi0EEEST_ST_EEEEENS5_IJNS4_10UnderscoreESW_SW_EEEEENS4_13SM90_TMA_LOADENS4_14ComposedLayoutINS4_7SwizzleILi3ELi4ELi3EEENS4_18smem_ptr_flag_bitsILi8EEENSR_INS5_IJNSA_ILi8EEESI_EEENS5_IJSI_SC_EEEEEEEvNS4_8identityENS4_23SM90_TMA_LOAD_MULTICASTES19_vS1A_EENS_8epilogue10collective6detail29Sm90TmaWarpSpecializedAdapterINS1E_15DefaultEpilogueIaSK_SK_NS1D_6thread17LinearCombinationIaLi1EiiLNS1I_9ScaleType4KindE0ELNS_15FloatRoundStyleE2EaEENS1_15EpilogueDefaultEEEEEvvEEEEvNT_6ParamsE --------------------------
	.section	.nv.constant0._ZN7cutlass13device_kernelINS_4gemm6kernel13GemmUniversalIN4cute5tupleIJiiiiEEENS1_10collective13CollectiveMmaINS1_34MainloopSm90TmaGmmaWarpSpecializedILi7ENS5_IJNS4_1CILi2EEENSA_ILi1EEESC_EEENS1_32KernelTmaWarpSpecializedPingpongEEENS5_IJNSA_ILi64EEENSA_ILi192EEENSA_ILi128EEEEEEaNS5_IJlSC_lEEEaSK_NS4_8TiledMMAINS4_8MMA_AtomIJNS4_4SM904GMMA27MMA_64x192x32_S32S8S8_SS_TNEEEENS4_6LayoutINS5_IJSC_SC_SC_EEENS5_IJNSA_ILi0EEEST_ST_EEEEENS5_IJNS4_10UnderscoreESW_SW_EEEEENS4_13SM90_TMA_LOADENS4_14ComposedLayoutINS4_7SwizzleILi3ELi4ELi3EEENS4_18smem_ptr_flag_bitsILi8EEENSR_INS5_IJNSA_ILi8EEESI_EEENS5_IJSI_SC_EEEEEEEvNS4_8identityENS4_23SM90_TMA_LOAD_MULTICASTES19_vS1A_EENS_8epilogue10collective6detail29Sm90TmaWarpSpecializedAdapterINS1E_15DefaultEpilogueIaSK_SK_NS1D_6thread17LinearCombinationIaLi1EiiLNS1I_9ScaleType4KindE0ELNS_15FloatRoundStyleE2EaEENS1_15EpilogueDefaultEEEEEvvEEEEvNT_6ParamsE,"a",@progbits
	.sectionflags	@""
	.align	4
.nv.constant0._ZN7cutlass13device_kernelINS_4gemm6kernel13GemmUniversalIN4cute5tupleIJiiiiEEENS1_10collective13CollectiveMmaINS1_34MainloopSm90TmaGmmaWarpSpecializedILi7ENS5_IJNS4_1CILi2EEENSA_ILi1EEESC_EEENS1_32KernelTmaWarpSpecializedPingpongEEENS5_IJNSA_ILi64EEENSA_ILi192EEENSA_ILi128EEEEEEaNS5_IJlSC_lEEEaSK_NS4_8TiledMMAINS4_8MMA_AtomIJNS4_4SM904GMMA27MMA_64x192x32_S32S8S8_SS_TNEEEENS4_6LayoutINS5_IJSC_SC_SC_EEENS5_IJNSA_ILi0EEEST_ST_EEEEENS5_IJNS4_10UnderscoreESW_SW_EEEEENS4_13SM90_TMA_LOADENS4_14ComposedLayoutINS4_7SwizzleILi3ELi4ELi3EEENS4_18smem_ptr_flag_bitsILi8EEENSR_INS5_IJNSA_ILi8EEESI_EEENS5_IJSI_SC_EEEEEEEvNS4_8identityENS4_23SM90_TMA_LOAD_MULTICASTES19_vS1A_EENS_8epilogue10collective6detail29Sm90TmaWarpSpecializedAdapterINS1E_15DefaultEpilogueIaSK_SK_NS1D_6thread17LinearCombinationIaLi1EiiLNS1I_9ScaleType4KindE0ELNS_15FloatRoundStyleE2EaEENS1_15EpilogueDefaultEEEEEvvEEEEvNT_6ParamsE:
	.zero		1664


//--------------------- SYMBOLS --------------------------

	.type		.nv.reservedSmem.offset0,@object
	.size		.nv.reservedSmem.offset0,0x4
	.type		__assertfail,@function
